	.headerflags	@"EF_CUDA_TEXMODE_UNIFIED EF_CUDA_64BIT_ADDRESS EF_CUDA_SM86 EF_CUDA_VIRTUAL_SM(EF_CUDA_SM86)"
	.elftype	@"ET_EXEC"


//--------------------- .nv.info                  --------------------------
	.section	.nv.info,"",@"SHT_CUDA_INFO"
	.align	4


	//----- nvinfo : EIATTR_REGCOUNT
	.align		4
        /*0000*/ 	.byte	0x04, 0x2f
        /*0002*/ 	.short	(.L_2 - .L_1)
	.align		4
.L_1:
        /*0004*/ 	.word	index@(triton_red_fused__to_copy_add_amax_amin_clamp_mul_native_layer_norm_reciprocal_1)
        /*0008*/ 	.word	0x00000040


	//----- nvinfo : EIATTR_MIN_STACK_SIZE
	.align		4
.L_2:
        /*000c*/ 	.byte	0x04, 0x12
        /*000e*/ 	.short	(.L_4 - .L_3)
	.align		4
.L_3:
        /*0010*/ 	.word	index@(triton_red_fused__to_copy_add_amax_amin_clamp_mul_native_layer_norm_reciprocal_1)
        /*0014*/ 	.word	0x00000000


	//----- nvinfo : EIATTR_FRAME_SIZE
	.align		4
.L_4:
        /*0018*/ 	.byte	0x04, 0x11
        /*001a*/ 	.short	(.L_6 - .L_5)
	.align		4
.L_5:
        /*001c*/ 	.word	index@(triton_red_fused__to_copy_add_amax_amin_clamp_mul_native_layer_norm_reciprocal_1)
        /*0020*/ 	.word	0x00000000


	//----- nvinfo : EIATTR_MIN_STACK_SIZE
	.align		4
.L_6:
        /*0024*/ 	.byte	0x04, 0x12
        /*0026*/ 	.short	(.L_8 - .L_7)
	.align		4
.L_7:
        /*0028*/ 	.word	index@(triton_red_fused__to_copy_add_amax_amin_clamp_mul_native_layer_norm_reciprocal_1)
        /*002c*/ 	.word	0x00000000
.L_8:


//--------------------- .nv.info.triton_red_fused__to_copy_add_amax_amin_clamp_mul_native_layer_norm_reciprocal_1 --------------------------
	.section	.nv.info.triton_red_fused__to_copy_add_amax_amin_clamp_mul_native_layer_norm_reciprocal_1,"",@"SHT_CUDA_INFO"
	.sectionflags	@""
	.align	4


	//----- nvinfo : EIATTR_CUDA_API_VERSION
	.align		4
        /*0000*/ 	.byte	0x04, 0x37
        /*0002*/ 	.short	(.L_10 - .L_9)
.L_9:
        /*0004*/ 	.word	0x0000007c


	//----- nvinfo : EIATTR_SW2861232_WAR
	.align		4
.L_10:
        /*0008*/ 	.byte	0x01, 0x35
	.zero		2


	//----- nvinfo : EIATTR_PARAM_CBANK
	.align		4
        /*000c*/ 	.byte	0x04, 0x0a
        /*000e*/ 	.short	(.L_12 - .L_11)
	.align		4
.L_11:
        /*0010*/ 	.word	index@(.nv.constant0.triton_red_fused__to_copy_add_amax_amin_clamp_mul_native_layer_norm_reciprocal_1)
        /*0014*/ 	.short	0x0160
        /*0016*/ 	.short	0x0090


	//----- nvinfo : EIATTR_CBANK_PARAM_SIZE
	.align		4
.L_12:
        /*0018*/ 	.byte	0x03, 0x19
        /*001a*/ 	.short	0x0090


	//----- nvinfo : EIATTR_KPARAM_INFO
	.align		4
        /*001c*/ 	.byte	0x04, 0x17
        /*001e*/ 	.short	(.L_14 - .L_13)
.L_13:
        /*0020*/ 	.word	0x00000000
        /*0024*/ 	.short	0x0012
        /*0026*/ 	.short	0x0088
        /*0028*/ 	.byte	0x00, 0xf4, 0x21, 0x00


	//----- nvinfo : EIATTR_KPARAM_INFO
	.align		4
.L_14:
        /*002c*/ 	.byte	0x04, 0x17
        /*002e*/ 	.short	(.L_16 - .L_15)
.L_15:
        /*0030*/ 	.word	0x00000000
        /*0034*/ 	.short	0x0011
        /*0036*/ 	.short	0x0084
        /*0038*/ 	.byte	0x00, 0xf0, 0x11, 0x00


	//----- nvinfo : EIATTR_KPARAM_INFO
	.align		4
.L_16:
        /*003c*/ 	.byte	0x04, 0x17
        /*003e*/ 	.short	(.L_18 - .L_17)
.L_17:
        /*0040*/ 	.word	0x00000000
        /*0044*/ 	.short	0x0010
        /*0046*/ 	.short	0x0080
        /*0048*/ 	.byte	0x00, 0xf0, 0x11, 0x00


	//----- nvinfo : EIATTR_KPARAM_INFO
	.align		4
.L_18:
        /*004c*/ 	.byte	0x04, 0x17
        /*004e*/ 	.short	(.L_20 - .L_19)
.L_19:
        /*0050*/ 	.word	0x00000000
        /*0054*/ 	.short	0x000f
        /*0056*/ 	.short	0x0078
        /*0058*/ 	.byte	0x00, 0xf4, 0x21, 0x00


	//----- nvinfo : EIATTR_KPARAM_INFO
	.align		4
.L_20:
        /*005c*/ 	.byte	0x04, 0x17
        /*005e*/ 	.short	(.L_22 - .L_21)
.L_21:
        /*0060*/ 	.word	0x00000000
        /*0064*/ 	.short	0x000e
        /*0066*/ 	.short	0x0070
        /*0068*/ 	.byte	0x00, 0xf4, 0x21, 0x00


	//----- nvinfo : EIATTR_KPARAM_INFO
	.align		4
.L_22:
        /*006c*/ 	.byte	0x04, 0x17
        /*006e*/ 	.short	(.L_24 - .L_23)
.L_23:
        /*0070*/ 	.word	0x00000000
        /*0074*/ 	.short	0x000d
        /*0076*/ 	.short	0x0068
        /*0078*/ 	.byte	0x00, 0xf4, 0x21, 0x00


	//----- nvinfo : EIATTR_KPARAM_INFO
	.align		4
.L_24:
        /*007c*/ 	.byte	0x04, 0x17
        /*007e*/ 	.short	(.L_26 - .L_25)
.L_25:
        /*0080*/ 	.word	0x00000000
        /*0084*/ 	.short	0x000c
        /*0086*/ 	.short	0x0060
        /*0088*/ 	.byte	0x00, 0xf4, 0x21, 0x00


	//----- nvinfo : EIATTR_KPARAM_INFO
	.align		4
.L_26:
        /*008c*/ 	.byte	0x04, 0x17
        /*008e*/ 	.short	(.L_28 - .L_27)
.L_27:
        /*0090*/ 	.word	0x00000000
        /*0094*/ 	.short	0x000b
        /*0096*/ 	.short	0x0058
        /*0098*/ 	.byte	0x00, 0xf4, 0x21, 0x00


	//----- nvinfo : EIATTR_KPARAM_INFO
	.align		4
.L_28:
        /*009c*/ 	.byte	0x04, 0x17
        /*009e*/ 	.short	(.L_30 - .L_29)
.L_29:
        /*00a0*/ 	.word	0x00000000
        /*00a4*/ 	.short	0x000a
        /*00a6*/ 	.short	0x0050
        /*00a8*/ 	.byte	0x00, 0xf4, 0x21, 0x00


	//----- nvinfo : EIATTR_KPARAM_INFO
	.align		4
.L_30:
        /*00ac*/ 	.byte	0x04, 0x17
        /*00ae*/ 	.short	(.L_32 - .L_31)
.L_31:
        /*00b0*/ 	.word	0x00000000
        /*00b4*/ 	.short	0x0009
        /*00b6*/ 	.short	0x0048
        /*00b8*/ 	.byte	0x00, 0xf4, 0x21, 0x00


	//----- nvinfo : EIATTR_KPARAM_INFO
	.align		4
.L_32:
        /*00bc*/ 	.byte	0x04, 0x17
        /*00be*/ 	.short	(.L_34 - .L_33)
.L_33:
        /*00c0*/ 	.word	0x00000000
        /*00c4*/ 	.short	0x0008
        /*00c6*/ 	.short	0x0040
        /*00c8*/ 	.byte	0x00, 0xf4, 0x21, 0x00


	//----- nvinfo : EIATTR_KPARAM_INFO
	.align		4
.L_34:
        /*00cc*/ 	.byte	0x04, 0x17
        /*00ce*/ 	.short	(.L_36 - .L_35)
.L_35:
        /*00d0*/ 	.word	0x00000000
        /*00d4*/ 	.short	0x0007
        /*00d6*/ 	.short	0x0038
        /*00d8*/ 	.byte	0x00, 0xf4, 0x21, 0x00


	//----- nvinfo : EIATTR_KPARAM_INFO
	.align		4
.L_36:
        /*00dc*/ 	.byte	0x04, 0x17
        /*00de*/ 	.short	(.L_38 - .L_37)
.L_37:
        /*00e0*/ 	.word	0x00000000
        /*00e4*/ 	.short	0x0006
        /*00e6*/ 	.short	0x0030
        /*00e8*/ 	.byte	0x00, 0xf4, 0x21, 0x00


	//----- nvinfo : EIATTR_KPARAM_INFO
	.align		4
.L_38:
        /*00ec*/ 	.byte	0x04, 0x17
        /*00ee*/ 	.short	(.L_40 - .L_39)
.L_39:
        /*00f0*/ 	.word	0x00000000
        /*00f4*/ 	.short	0x0005
        /*00f6*/ 	.short	0x0028
        /*00f8*/ 	.byte	0x00, 0xf4, 0x21, 0x00


	//----- nvinfo : EIATTR_KPARAM_INFO
	.align		4
.L_40:
        /*00fc*/ 	.byte	0x04, 0x17
        /*00fe*/ 	.short	(.L_42 - .L_41)
.L_41:
        /*0100*/ 	.word	0x00000000
        /*0104*/ 	.short	0x0004
        /*0106*/ 	.short	0x0020
        /*0108*/ 	.byte	0x00, 0xf4, 0x21, 0x00


	//----- nvinfo : EIATTR_KPARAM_INFO
	.align		4
.L_42:
        /*010c*/ 	.byte	0x04, 0x17
        /*010e*/ 	.short	(.L_44 - .L_43)
.L_43:
        /*0110*/ 	.word	0x00000000
        /*0114*/ 	.short	0x0003
        /*0116*/ 	.short	0x0018
        /*0118*/ 	.byte	0x00, 0xf4, 0x21, 0x00


	//----- nvinfo : EIATTR_KPARAM_INFO
	.align		4
.L_44:
        /*011c*/ 	.byte	0x04, 0x17
        /*011e*/ 	.short	(.L_46 - .L_45)
.L_45:
        /*0120*/ 	.word	0x00000000
        /*0124*/ 	.short	0x0002
        /*0126*/ 	.short	0x0010
        /*0128*/ 	.byte	0x00, 0xf4, 0x21, 0x00


	//----- nvinfo : EIATTR_KPARAM_INFO
	.align		4
.L_46:
        /*012c*/ 	.byte	0x04, 0x17
        /*012e*/ 	.short	(.L_48 - .L_47)
.L_47:
        /*0130*/ 	.word	0x00000000
        /*0134*/ 	.short	0x0001
        /*0136*/ 	.short	0x0008
        /*0138*/ 	.byte	0x00, 0xf4, 0x21, 0x00


	//----- nvinfo : EIATTR_KPARAM_INFO
	.align		4
.L_48:
        /*013c*/ 	.byte	0x04, 0x17
        /*013e*/ 	.short	(.L_50 - .L_49)
.L_49:
        /*0140*/ 	.word	0x00000000
        /*0144*/ 	.short	0x0000
        /*0146*/ 	.short	0x0000
        /*0148*/ 	.byte	0x00, 0xf4, 0x21, 0x00


	//----- nvinfo : EIATTR_MAXREG_COUNT
	.align		4
.L_50:
        /*014c*/ 	.byte	0x03, 0x1b
        /*014e*/ 	.short	0x0080


	//----- nvinfo : EIATTR_COOP_GROUP_MASK_REGIDS
	.align		4
        /*0150*/ 	.byte	0x04, 0x29
        /*0152*/ 	.short	(.L_52 - .L_51)


	//   ....[0]....
.L_51:
        /*0154*/ 	.word	0xffffffff


	//   ....[1]....
        /*0158*/ 	.word	0xffffffff


	//   ....[2]....
        /*015c*/ 	.word	0xffffffff


	//   ....[3]....
        /*0160*/ 	.word	0xffffffff


	//   ....[4]....
        /*0164*/ 	.word	0xffffffff


	//   ....[5]....
        /*0168*/ 	.word	0xffffffff


	//   ....[6]....
        /*016c*/ 	.word	0xffffffff


	//   ....[7]....
        /*0170*/ 	.word	0xffffffff


	//   ....[8]....
        /*0174*/ 	.word	0xffffffff


	//   ....[9]....
        /*0178*/ 	.word	0xffffffff


	//   ....[10]....
        /*017c*/ 	.word	0xffffffff


	//   ....[11]....
        /*0180*/ 	.word	0xffffffff


	//   ....[12]....
        /*0184*/ 	.word	0xffffffff


	//   ....[13]....
        /*0188*/ 	.word	0xffffffff


	//   ....[14]....
        /*018c*/ 	.word	0xffffffff


	//----- nvinfo : EIATTR_COOP_GROUP_INSTR_OFFSETS
	.align		4
.L_52:
        /*0190*/ 	.byte	0x04, 0x28
        /*0192*/ 	.short	(.L_54 - .L_53)


	//   ....[0]....
.L_53:
        /*0194*/ 	.word	0x000012c0


	//   ....[1]....
        /*0198*/ 	.word	0x00001520


	//   ....[2]....
        /*019c*/ 	.word	0x00001610


	//   ....[3]....
        /*01a0*/ 	.word	0x00001680


	//   ....[4]....
        /*01a4*/ 	.word	0x000016e0


	//   ....[5]....
        /*01a8*/ 	.word	0x00001810


	//   ....[6]....
        /*01ac*/ 	.word	0x00001870


	//   ....[7]....
        /*01b0*/ 	.word	0x000019a0


	//   ....[8]....
        /*01b4*/ 	.word	0x000019d0


	//   ....[9]....
        /*01b8*/ 	.word	0x00002920


	//   ....[10]....
        /*01bc*/ 	.word	0x00002950


	//   ....[11]....
        /*01c0*/ 	.word	0x00002990


	//   ....[12]....
        /*01c4*/ 	.word	0x000029d0


	//   ....[13]....
        /*01c8*/ 	.word	0x00002a20


	//   ....[14]....
        /*01cc*/ 	.word	0x00002a40


	//----- nvinfo : EIATTR_EXIT_INSTR_OFFSETS
	.align		4
.L_54:
        /*01d0*/ 	.byte	0x04, 0x1c
        /*01d2*/ 	.short	(.L_56 - .L_55)


	//   ....[0]....
.L_55:
        /*01d4*/ 	.word	0x00003590


	//----- nvinfo : EIATTR_REQNTID
	.align		4
.L_56:
        /*01d8*/ 	.byte	0x04, 0x10
        /*01da*/ 	.short	(.L_58 - .L_57)
.L_57:
        /*01dc*/ 	.word	0x00000200
        /*01e0*/ 	.word	0x00000001
        /*01e4*/ 	.word	0x00000001
.L_58:


//--------------------- .nv.callgraph             --------------------------
	.section	.nv.callgraph,"",@"SHT_CUDA_CALLGRAPH"
	.align	4
	.sectionentsize	8
	.align		4
        /*0000*/ 	.word	0x00000000
	.align		4
        /*0004*/ 	.word	0xffffffff
	.align		4
        /*0008*/ 	.word	0x00000000
	.align		4
        /*000c*/ 	.word	0xfffffffe
	.align		4
        /*0010*/ 	.word	0x00000000
	.align		4
        /*0014*/ 	.word	0xfffffffd
	.align		4
        /*0018*/ 	.word	0x00000000
	.align		4
        /*001c*/ 	.word	0xfffffffc


//--------------------- .nv.rel.action            --------------------------
	.section	.nv.rel.action,"",@"SHT_CUDA_RELOCINFO"
	.align	8
	.sectionentsize	8
        /*0000*/ 	.byte	0x73, 0x00, 0x00, 0x00, 0x00, 0x00, 0x00, 0x00, 0x00, 0x00, 0x00, 0x11, 0x25, 0x00, 0x05, 0x36


//--------------------- .nv.constant4             --------------------------
	.section	.nv.constant4,"a",@progbits
	.align	8
	.align		8
.nv.constant4:
        /*0000*/ 	.dword	_$_str


//--------------------- .nv.constant0.triton_red_fused__to_copy_add_amax_amin_clamp_mul_native_layer_norm_reciprocal_1 --------------------------
	.section	.nv.constant0.triton_red_fused__to_copy_add_amax_amin_clamp_mul_native_layer_norm_reciprocal_1,"a",@progbits
	.sectionflags	@""
	.align	4
.nv.constant0.triton_red_fused__to_copy_add_amax_amin_clamp_mul_native_layer_norm_reciprocal_1:
	.zero		496


//--------------------- .text.triton_red_fused__to_copy_add_amax_amin_clamp_mul_native_layer_norm_reciprocal_1 --------------------------
	.section	.text.triton_red_fused__to_copy_add_amax_amin_clamp_mul_native_layer_norm_reciprocal_1,"ax",@progbits
	.sectionflags	@"SHF_BARRIERS=1"
	.sectioninfo	@"SHI_REGISTERS=64"
	.align	128
        .global         triton_red_fused__to_copy_add_amax_amin_clamp_mul_native_layer_norm_reciprocal_1
        .type           triton_red_fused__to_copy_add_amax_amin_clamp_mul_native_layer_norm_reciprocal_1,@function
        .size           triton_red_fused__to_copy_add_amax_amin_clamp_mul_native_layer_norm_reciprocal_1,(.L_x_4 - triton_red_fused__to_copy_add_amax_amin_clamp_mul_native_layer_norm_reciprocal_1)
        .other          triton_red_fused__to_copy_add_amax_amin_clamp_mul_native_layer_norm_reciprocal_1,@"STO_CUDA_ENTRY STV_DEFAULT"
triton_red_fused__to_copy_add_amax_amin_clamp_mul_native_layer_norm_reciprocal_1:
.text.triton_red_fused__to_copy_add_amax_amin_clamp_mul_native_layer_norm_reciprocal_1:
[----:B------:R-:W-:Y:S02]  /*0000*/  IMAD.MOV.U32 R1, RZ, RZ, c[0x0][0x28] ;  /* 0x00000a00ff017624 */ /* 0x000fe400078e00ff */
[----:B------:R-:W0:Y:S01]  /*0010*/  S2R R0, SR_TID.X ;  /* 0x0000000000007919 */ /* 0x000e220000002100 */
[----:B------:R-:W-:Y:S01]  /*0020*/  IMAD.MOV.U32 R9, RZ, RZ, 0x2 ;  /* 0x00000002ff097424 */ /* 0x000fe200078e00ff */
[----:B------:R-:W-:Y:S01]  /*0030*/  CS2R R6, SRZ ;  /* 0x0000000000067805 */ /* 0x000fe2000001ff00 */
[----:B------:R-:W-:Y:S01]  /*0040*/  ULDC.64 UR4, c[0x0][0x118] ;  /* 0x0000460000047ab9 */ /* 0x000fe20000000a00 */
[----:B------:R-:W1:Y:S01]  /*0050*/  S2R R13, SR_CTAID.X ;  /* 0x00000000000d7919 */ /* 0x000e620000002500 */
[----:B0-----:R-:W-:Y:S01]  /*0060*/  SHF.R.U32.HI R2, RZ, 0x3, R0 ;  /* 0x00000003ff027819 */ /* 0x001fe20000011600 */
[----:B------:R-:W-:Y:S02]  /*0070*/  IMAD.SHL.U32 R4, R0, 0x8, RZ ;  /* 0x0000000800047824 */ /* 0x000fe400078e00ff */
[----:B-1----:R-:W-:Y:S01]  /*0080*/  IMAD.SHL.U32 R3, R13, 0x40, RZ ;  /* 0x000000400d037824 */ /* 0x002fe200078e00ff */
[----:B------:R-:W-:Y:S02]  /*0090*/  SGXT.U32 R2, R2, 0x6 ;  /* 0x000000060202781a */ /* 0x000fe40000000000 */
[----:B------:R-:W-:-:S02]  /*00a0*/  LOP3.LUT R11, R4, 0x38, RZ, 0xc0, !PT ;  /* 0x00000038040b7812 */ /* 0x000fc400078ec0ff */
[----:B------:R-:W-:Y:S01]  /*00b0*/  LOP3.LUT R10, R2, R3, RZ, 0xfc, !PT ;  /* 0x00000003020a7212 */ /* 0x000fe200078efcff */
[----:B------:R-:W-:-:S03]  /*00c0*/  CS2R R4, SRZ ;  /* 0x0000000000047805 */ /* 0x000fc6000001ff00 */
[C---:B------:R-:W-:Y:S01]  /*00d0*/  ISETP.GE.AND P1, PT, R10.reuse, 0x1010, PT ;  /* 0x000010100a00780c */ /* 0x040fe20003f26270 */
[----:B------:R-:W-:-:S04]  /*00e0*/  IMAD R8, R10, 0xc00, R11 ;  /* 0x00000c000a087824 */ /* 0x000fc800078e020b */
[----:B------:R-:W-:-:S08]  /*00f0*/  IMAD.WIDE R8, R8, R9, c[0x0][0x160] ;  /* 0x0000580008087625 */ /* 0x000fd000078e0209 */
[----:B------:R-:W2:Y:S01]  /*0100*/  @!P1 LDG.E.EL.128 R4, [R8.64] ;  /* 0x0000000408049981 */ /* 0x000ea2000c2e1d00 */
[----:B------:R-:W-:Y:S01]  /*0110*/  IMAD R2, R13, 0x40, R2 ;  /* 0x000000400d027824 */ /* 0x000fe200078e0202 */
[----:B------:R-:W-:Y:S01]  /*0120*/  ISETP.LT.AND P0, PT, R10, 0x1010, PT ;  /* 0x000010100a00780c */ /* 0x000fe20003f01270 */
[----:B------:R-:W-:Y:S01]  /*0130*/  IMAD.MOV.U32 R16, RZ, RZ, RZ ;  /* 0x000000ffff107224 */ /* 0x000fe200078e00ff */
[----:B------:R-:W-:Y:S01]  /*0140*/  CS2R R14, SRZ ;  /* 0x00000000000e7805 */ /* 0x000fe2000001ff00 */
[----:B------:R-:W-:Y:S01]  /*0150*/  IMAD R2, R2, 0xc00, R11 ;  /* 0x00000c0002027824 */ /* 0x000fe200078e020b */
[----:B------:R-:W-:Y:S01]  /*0160*/  SEL R24, RZ, 0x3f800000, !P0 ;  /* 0x3f800000ff187807 */ /* 0x000fe20004000000 */
[----:B------:R-:W-:Y:S01]  /*0170*/  IMAD.MOV.U32 R10, RZ, RZ, RZ ;  /* 0x000000ffff0a7224 */ /* 0x000fe200078e00ff */
[----:B------:R-:W-:Y:S01]  /*0180*/  CS2R R22, SRZ ;  /* 0x0000000000167805 */ /* 0x000fe2000001ff00 */
[----:B------:R-:W-:Y:S01]  /*0190*/  IMAD.MOV.U32 R52, RZ, RZ, RZ ;  /* 0x000000ffff347224 */ /* 0x000fe200078e00ff */
[----:B------:R-:W-:Y:S01]  /*01a0*/  IADD3 R25, R2, 0x40, RZ ;  /* 0x0000004002197810 */ /* 0x000fe20007ffe0ff */
[----:B------:R-:W-:-:S02]  /*01b0*/  IMAD.MOV.U32 R33, RZ, RZ, RZ ;  /* 0x000000ffff217224 */ /* 0x000fc400078e00ff */
[----:B------:R-:W-:Y:S02]  /*01c0*/  IMAD.MOV.U32 R20, RZ, RZ, RZ ;  /* 0x000000ffff147224 */ /* 0x000fe400078e00ff */
[----:B------:R-:W-:Y:S02]  /*01d0*/  IMAD.MOV.U32 R13, RZ, RZ, RZ ;  /* 0x000000ffff0d7224 */ /* 0x000fe400078e00ff */
[--C-:B------:R-:W-:Y:S02]  /*01e0*/  IMAD.MOV.U32 R27, RZ, RZ, R24.reuse ;  /* 0x000000ffff1b7224 */ /* 0x100fe400078e0018 */
[--C-:B------:R-:W-:Y:S02]  /*01f0*/  IMAD.MOV.U32 R26, RZ, RZ, R24.reuse ;  /* 0x000000ffff1a7224 */ /* 0x100fe400078e0018 */
[--C-:B------:R-:W-:Y:S02]  /*0200*/  IMAD.MOV.U32 R28, RZ, RZ, R24.reuse ;  /* 0x000000ffff1c7224 */ /* 0x100fe400078e0018 */
[----:B------:R-:W-:-:S02]  /*0210*/  IMAD.MOV.U32 R29, RZ, RZ, R24 ;  /* 0x000000ffff1d7224 */ /* 0x000fc400078e0018 */
[--C-:B------:R-:W-:Y:S02]  /*0220*/  IMAD.MOV.U32 R30, RZ, RZ, R24.reuse ;  /* 0x000000ffff1e7224 */ /* 0x100fe400078e0018 */
[--C-:B------:R-:W-:Y:S02]  /*0230*/  IMAD.MOV.U32 R31, RZ, RZ, R24.reuse ;  /* 0x000000ffff1f7224 */ /* 0x100fe400078e0018 */
[----:B------:R-:W-:Y:S01]  /*0240*/  IMAD.MOV.U32 R32, RZ, RZ, R24 ;  /* 0x000000ffff207224 */ /* 0x000fe200078e0018 */
[C---:B--2---:R-:W-:Y:S01]  /*0250*/  PRMT R11, R4.reuse, 0x7632, R11 ;  /* 0x00007632040b7816 */ /* 0x044fe2000000000b */
[----:B------:R-:W-:Y:S01]  /*0260*/  IMAD.U32 R21, R4, 0x10000, RZ ;  /* 0x0001000004157824 */ /* 0x000fe200078e00ff */
[C---:B------:R-:W-:Y:S01]  /*0270*/  PRMT R4, R5.reuse, 0x7632, R4 ;  /* 0x0000763205047816 */ /* 0x040fe20000000004 */
[----:B------:R-:W-:Y:S01]  /*0280*/  IMAD.U32 R19, R5, 0x10000, RZ ;  /* 0x0001000005137824 */ /* 0x000fe200078e00ff */
[C---:B------:R-:W-:Y:S01]  /*0290*/  PRMT R5, R6.reuse, 0x7632, R5 ;  /* 0x0000763206057816 */ /* 0x040fe20000000005 */
[----:B------:R-:W-:Y:S01]  /*02a0*/  IMAD.U32 R18, R6, 0x10000, RZ ;  /* 0x0001000006127824 */ /* 0x000fe200078e00ff */
[----:B------:R-:W-:Y:S01]  /*02b0*/  PRMT R6, R7, 0x7632, R6 ;  /* 0x0000763207067816 */ /* 0x000fe20000000006 */
[----:B------:R-:W-:Y:S01]  /*02c0*/  IMAD.U32 R11, R11, 0x10000, RZ ;  /* 0x000100000b0b7824 */ /* 0x000fe200078e00ff */
[----:B------:R-:W-:Y:S01]  /*02d0*/  FSEL R21, R21, RZ, !P1 ;  /* 0x000000ff15157208 */ /* 0x000fe20004800000 */
[----:B------:R-:W-:Y:S01]  /*02e0*/  IMAD.U32 R7, R7, 0x10000, RZ ;  /* 0x0001000007077824 */ /* 0x000fe200078e00ff */
[----:B------:R-:W-:Y:S01]  /*02f0*/  FSEL R19, R19, RZ, !P1 ;  /* 0x000000ff13137208 */ /* 0x000fe20004800000 */
[----:B------:R-:W-:Y:S01]  /*0300*/  IMAD.U32 R4, R4, 0x10000, RZ ;  /* 0x0001000004047824 */ /* 0x000fe200078e00ff */
[----:B------:R-:W-:Y:S01]  /*0310*/  FSEL R12, R11, RZ, !P1 ;  /* 0x000000ff0b0c7208 */ /* 0x000fe20004800000 */
[----:B------:R-:W-:Y:S01]  /*0320*/  IMAD.U32 R5, R5, 0x10000, RZ ;  /* 0x0001000005057824 */ /* 0x000fe200078e00ff */
[----:B------:R-:W-:Y:S01]  /*0330*/  FSEL R18, R18, RZ, !P1 ;  /* 0x000000ff12127208 */ /* 0x000fe20004800000 */
[----:B------:R-:W-:Y:S01]  /*0340*/  IMAD.U32 R6, R6, 0x10000, RZ ;  /* 0x0001000006067824 */ /* 0x000fe200078e00ff */
[----:B------:R-:W-:-:S02]  /*0350*/  FSEL R17, R7, RZ, !P1 ;  /* 0x000000ff07117208 */ /* 0x000fc40004800000 */
[----:B------:R-:W-:Y:S02]  /*0360*/  FSEL R11, R4, RZ, !P1 ;  /* 0x000000ff040b7208 */ /* 0x000fe40004800000 */
[----:B------:R-:W-:Y:S02]  /*0370*/  FSEL R35, R5, RZ, !P1 ;  /* 0x000000ff05237208 */ /* 0x000fe40004800000 */
[----:B------:R-:W-:Y:S02]  /*0380*/  FSEL R34, R6, RZ, !P1 ;  /* 0x000000ff06227208 */ /* 0x000fe40004800000 */
.L_x_0:
[----:B------:R-:W-:Y:S01]  /*0390*/  IMAD.IADD R8, R25, 0x1, R10 ;  /* 0x0000000119087824 */ /* 0x000fe200078e020a */
[----:B------:R-:W-:Y:S01]  /*03a0*/  CS2R R4, SRZ ;  /* 0x0000000000047805 */ /* 0x000fe2000001ff00 */
[----:B------:R-:W-:Y:S01]  /*03b0*/  IMAD.MOV.U32 R9, RZ, RZ, 0x2 ;  /* 0x00000002ff097424 */ /* 0x000fe200078e00ff */
[----:B------:R-:W-:-:S03]  /*03c0*/  CS2R R6, SRZ ;  /* 0x0000000000067805 */ /* 0x000fc6000001ff00 */
[----:B------:R-:W-:-:S05]  /*03d0*/  IMAD.WIDE R8, R8, R9, c[0x0][0x160] ;  /* 0x0000580008087625 */ /* 0x000fca00078e0209 */
[----:B------:R-:W2:Y:S01]  /*03e0*/  @!P1 LDG.E.EL.128 R4, [R8.64] ;  /* 0x0000000408049981 */ /* 0x000ea2000c2e1d00 */
[----:B------:R-:W-:Y:S01]  /*03f0*/  FADD R36, R27, 1 ;  /* 0x3f8000001b247421 */ /* 0x000fe20000000000 */
[----:B------:R-:W-:Y:S01]  /*0400*/  FADD R37, R24, 1 ;  /* 0x3f80000018257421 */ /* 0x000fe20000000000 */
[----:B------:R-:W-:Y:S01]  /*0410*/  FADD R39, R28, 1 ;  /* 0x3f8000001c277421 */ /* 0x000fe20000000000 */
[----:B------:R-:W-:Y:S01]  /*0420*/  FADD R40, R31, 1 ;  /* 0x3f8000001f287421 */ /* 0x000fe20000000000 */
[C---:B------:R-:W-:Y:S01]  /*0430*/  FMUL R49, R36.reuse, 0.25 ;  /* 0x3e80000024317820 */ /* 0x040fe20000400000 */
[----:B------:R-:W-:Y:S01]  /*0440*/  FMUL R38, R37, 0.25 ;  /* 0x3e80000025267820 */ /* 0x000fe20000400000 */
[----:B------:R-:W-:Y:S01]  /*0450*/  FSETP.GT.AND P4, PT, |R36|, 8.50705917302346158658e+37, PT ;  /* 0x7e8000002400780b */ /* 0x000fe20003f84200 */
[----:B------:R-:W-:Y:S01]  /*0460*/  FMUL R50, R39, 0.25 ;  /* 0x3e80000027327820 */ /* 0x000fe20000400000 */
[C---:B------:R-:W-:Y:S01]  /*0470*/  FSETP.GT.AND P2, PT, |R37|.reuse, 8.50705917302346158658e+37, PT ;  /* 0x7e8000002500780b */ /* 0x040fe20003f44200 */
[----:B------:R-:W-:Y:S01]  /*0480*/  FMUL R47, R40, 0.25 ;  /* 0x3e800000282f7820 */ /* 0x000fe20000400000 */
[----:B------:R-:W-:Y:S01]  /*0490*/  FSETP.GEU.AND P3, PT, |R37|, 1.175494350822287508e-38, PT ;  /* 0x008000002500780b */ /* 0x000fe20003f6e200 */
[----:B------:R-:W-:Y:S01]  /*04a0*/  FADD R57, R32, 1 ;  /* 0x3f80000020397421 */ /* 0x000fe20000000000 */
[----:B------:R-:W-:-:S02]  /*04b0*/  FSETP.GEU.AND P5, PT, |R36|, 1.175494350822287508e-38, PT ;  /* 0x008000002400780b */ /* 0x000fc40003fae200 */
[----:B------:R-:W-:Y:S02]  /*04c0*/  FSEL R27, R36, R27, !P1 ;  /* 0x0000001b241b7208 */ /* 0x000fe40004800000 */
[----:B------:R-:W-:Y:S02]  /*04d0*/  FSEL R49, R49, R36, P4 ;  /* 0x0000002431317208 */ /* 0x000fe40002000000 */
[----:B------:R-:W-:Y:S02]  /*04e0*/  FSEL R24, R37, R24, !P1 ;  /* 0x0000001825187208 */ /* 0x000fe40004800000 */
[----:B------:R-:W-:Y:S01]  /*04f0*/  FSEL R42, R38, R37, P2 ;  /* 0x00000025262a7208 */ /* 0x000fe20001000000 */
[----:B------:R-:W-:Y:S01]  /*0500*/  FADD R37, R26, 1 ;  /* 0x3f8000001a257421 */ /* 0x000fe20000000000 */
[----:B------:R-:W-:Y:S02]  /*0510*/  FSEL R28, R39, R28, !P1 ;  /* 0x0000001c271c7208 */ /* 0x000fe40004800000 */
[----:B------:R-:W-:Y:S01]  /*0520*/  FSEL R31, R40, R31, !P1 ;  /* 0x0000001f281f7208 */ /* 0x000fe20004800000 */
[C---:B------:R-:W-:Y:S01]  /*0530*/  FMUL R38, R37.reuse, 0.25 ;  /* 0x3e80000025267820 */ /* 0x040fe20000400000 */
[C---:B------:R-:W-:Y:S01]  /*0540*/  FSETP.GEU.AND P0, PT, |R37|.reuse, 1.175494350822287508e-38, PT ;  /* 0x008000002500780b */ /* 0x040fe20003f0e200 */
[----:B------:R-:W-:Y:S01]  /*0550*/  @!P3 FMUL R42, R42, 16777216 ;  /* 0x4b8000002a2ab820 */ /* 0x000fe20000400000 */
[----:B------:R-:W-:Y:S01]  /*0560*/  FSETP.GT.AND P6, PT, |R37|, 8.50705917302346158658e+37, PT ;  /* 0x7e8000002500780b */ /* 0x000fe20003fc4200 */
[----:B------:R-:W-:Y:S01]  /*0570*/  @!P5 FMUL R49, R49, 16777216 ;  /* 0x4b8000003131d820 */ /* 0x000fe20000400000 */
[----:B------:R-:W-:-:S02]  /*0580*/  FSEL R26, R37, R26, !P1 ;  /* 0x0000001a251a7208 */ /* 0x000fc40004800000 */
[----:B------:R-:W-:Y:S01]  /*0590*/  FSEL R46, R38, R37, P6 ;  /* 0x00000025262e7208 */ /* 0x000fe20003000000 */
[----:B------:R-:W0:Y:S01]  /*05a0*/  MUFU.RCP R42, R42 ;  /* 0x0000002a002a7308 */ /* 0x000e220000001000 */
[----:B------:R-:W-:-:S05]  /*05b0*/  FSEL R32, R57, R32, !P1 ;  /* 0x0000002039207208 */ /* 0x000fca0004800000 */
[----:B------:R-:W-:Y:S02]  /*05c0*/  @!P0 FMUL R46, R46, 16777216 ;  /* 0x4b8000002e2e8820 */ /* 0x000fe40000400000 */
[----:B------:R-:W-:Y:S08]  /*05d0*/  MUFU.RCP R49, R49 ;  /* 0x0000003100317308 */ /* 0x000ff00000001000 */
[----:B------:R-:W1:Y:S01]  /*05e0*/  MUFU.RCP R46, R46 ;  /* 0x0000002e002e7308 */ /* 0x000e620000001000 */
[C---:B--2---:R-:W-:Y:S01]  /*05f0*/  IMAD.U32 R8, R4.reuse, 0x10000, RZ ;  /* 0x0001000004087824 */ /* 0x044fe200078e00ff */
[----:B------:R-:W-:Y:S01]  /*0600*/  PRMT R41, R4, 0x7632, R41 ;  /* 0x0000763204297816 */ /* 0x000fe20000000029 */
[----:B------:R-:W-:-:S02]  /*0610*/  FADD R4, R29, 1 ;  /* 0x3f8000001d047421 */ /* 0x000fc40000000000 */
[----:B------:R-:W-:Y:S02]  /*0620*/  FADD R9, R8, -R21 ;  /* 0x8000001508097221 */ /* 0x000fe40000000000 */
[----:B------:R-:W-:Y:S01]  /*0630*/  IMAD.U32 R41, R41, 0x10000, RZ ;  /* 0x0001000029297824 */ /* 0x000fe200078e00ff */
[C---:B------:R-:W-:Y:S01]  /*0640*/  FMUL R43, R4.reuse, 0.25 ;  /* 0x3e800000042b7820 */ /* 0x040fe20000400000 */
[----:B------:R-:W-:Y:S01]  /*0650*/  FMUL R36, R9, 0.25 ;  /* 0x3e80000009247820 */ /* 0x000fe20000400000 */
[----:B------:R-:W-:Y:S01]  /*0660*/  FSEL R29, R4, R29, !P1 ;  /* 0x0000001d041d7208 */ /* 0x000fe20004800000 */
[----:B------:R-:W-:-:S03]  /*0670*/  FADD R38, R41, -R12 ;  /* 0x8000000c29267221 */ /* 0x000fc60000000000 */
[----:B------:R-:W-:Y:S01]  /*0680*/  FSEL R45, R36, R9, P2 ;  /* 0x00000009242d7208 */ /* 0x000fe20001000000 */
[----:B------:R-:W-:Y:S01]  /*0690*/  IMAD.U32 R36, R5, 0x10000, RZ ;  /* 0x0001000005247824 */ /* 0x000fe200078e00ff */
[----:B------:R-:W-:Y:S01]  /*06a0*/  FSETP.GT.AND P2, PT, |R39|, 8.50705917302346158658e+37, PT ;  /* 0x7e8000002700780b */ /* 0x000fe20003f44200 */
[----:B------:R-:W-:Y:S02]  /*06b0*/  FMUL R37, R38, 0.25 ;  /* 0x3e80000026257820 */ /* 0x000fe40000400000 */
[----:B------:R-:W-:Y:S01]  /*06c0*/  FADD R44, R36, -R19 ;  /* 0x80000013242c7221 */ /* 0x000fe20000000000 */
[----:B------:R-:W-:Y:S01]  /*06d0*/  @!P3 FMUL R45, R45, 16777216 ;  /* 0x4b8000002d2db820 */ /* 0x000fe20000400000 */
[----:B------:R-:W-:Y:S02]  /*06e0*/  FSETP.GEU.AND P3, PT, |R39|, 1.175494350822287508e-38, PT ;  /* 0x008000002700780b */ /* 0x000fe40003f6e200 */
[----:B------:R-:W-:Y:S01]  /*06f0*/  FSEL R50, R50, R39, P2 ;  /* 0x0000002732327208 */ /* 0x000fe20001000000 */
[----:B------:R-:W-:Y:S01]  /*0700*/  FMUL R39, R44, 0.25 ;  /* 0x3e8000002c277820 */ /* 0x000fe20000400000 */
[----:B------:R-:W-:-:S02]  /*0710*/  FSEL R37, R37, R38, P4 ;  /* 0x0000002625257208 */ /* 0x000fc40002000000 */
[----:B------:R-:W-:Y:S02]  /*0720*/  FSETP.GT.AND P4, PT, |R4|, 8.50705917302346158658e+37, PT ;  /* 0x7e8000000400780b */ /* 0x000fe40003f84200 */
[----:B------:R-:W-:Y:S01]  /*0730*/  FSEL R48, R39, R44, P6 ;  /* 0x0000002c27307208 */ /* 0x000fe20003000000 */
[----:B------:R-:W-:Y:S01]  /*0740*/  @!P5 FMUL R37, R37, 16777216 ;  /* 0x4b8000002525d820 */ /* 0x000fe20000400000 */
[----:B------:R-:W-:Y:S01]  /*0750*/  FSETP.GT.AND P6, PT, |R40|, 8.50705917302346158658e+37, PT ;  /* 0x7e8000002800780b */ /* 0x000fe20003fc4200 */
[----:B------:R-:W-:Y:S01]  /*0760*/  IMAD.U32 R39, R6, 0x10000, RZ ;  /* 0x0001000006277824 */ /* 0x000fe200078e00ff */
[----:B------:R-:W-:Y:S01]  /*0770*/  FSETP.GEU.AND P5, PT, |R4|, 1.175494350822287508e-38, PT ;  /* 0x008000000400780b */ /* 0x000fe20003fae200 */
[----:B------:R-:W-:Y:S01]  /*0780*/  @!P0 FMUL R48, R48, 16777216 ;  /* 0x4b80000030308820 */ /* 0x000fe20000400000 */
[----:B------:R-:W-:Y:S01]  /*0790*/  FSETP.GEU.AND P0, PT, |R40|, 1.175494350822287508e-38, PT ;  /* 0x008000002800780b */ /* 0x000fe20003f0e200 */
[----:B------:R-:W-:Y:S01]  /*07a0*/  @!P3 FMUL R50, R50, 16777216 ;  /* 0x4b8000003232b820 */ /* 0x000fe20000400000 */
[----:B------:R-:W-:Y:S01]  /*07b0*/  FSEL R56, R47, R40, P6 ;  /* 0x000000282f387208 */ /* 0x000fe20003000000 */
[----:B------:R-:W-:Y:S01]  /*07c0*/  IMAD.U32 R40, R7, 0x10000, RZ ;  /* 0x0001000007287824 */ /* 0x000fe200078e00ff */
[----:B------:R-:W-:Y:S01]  /*07d0*/  FSEL R55, R43, R4, P4 ;  /* 0x000000042b377208 */ /* 0x000fe20002000000 */
[----:B------:R-:W-:Y:S01]  /*07e0*/  FADD R43, R39, -R18 ;  /* 0x80000012272b7221 */ /* 0x000fe20000000000 */
[----:B0-----:R-:W-:Y:S01]  /*07f0*/  FFMA R4, R42, R45, R21 ;  /* 0x0000002d2a047223 */ /* 0x001fe20000000015 */
[----:B------:R-:W-:Y:S01]  /*0800*/  FADD R42, R40, -R17 ;  /* 0x80000011282a7221 */ /* 0x000fe20000000000 */
[----:B-1----:R-:W-:Y:S01]  /*0810*/  FFMA R45, R46, R48, R19 ;  /* 0x000000302e2d7223 */ /* 0x002fe20000000013 */
[----:B------:R-:W-:Y:S01]  /*0820*/  FMUL R54, R43, 0.25 ;  /* 0x3e8000002b367820 */ /* 0x000fe20000400000 */
[----:B------:R-:W-:Y:S01]  /*0830*/  FADD R47, R30, 1 ;  /* 0x3f8000001e2f7421 */ /* 0x000fe20000000000 */
[----:B------:R-:W-:Y:S01]  /*0840*/  FMUL R51, R42, 0.25 ;  /* 0x3e8000002a337820 */ /* 0x000fe20000400000 */
[----:B------:R-:W-:Y:S01]  /*0850*/  @!P5 FMUL R55, R55, 16777216 ;  /* 0x4b8000003737d820 */ /* 0x000fe20000400000 */
[----:B------:R-:W-:Y:S01]  /*0860*/  @!P0 FMUL R56, R56, 16777216 ;  /* 0x4b80000038388820 */ /* 0x000fe20000400000 */
[----:B------:R-:W-:Y:S01]  /*0870*/  FSEL R53, R54, R43, P4 ;  /* 0x0000002b36357208 */ /* 0x000fe20002000000 */
[C---:B------:R-:W-:Y:S01]  /*0880*/  FMUL R46, R47.reuse, 0.25 ;  /* 0x3e8000002f2e7820 */ /* 0x040fe20000400000 */
[----:B------:R-:W-:Y:S01]  /*0890*/  FSETP.GT.AND P4, PT, |R47|, 8.50705917302346158658e+37, PT ;  /* 0x7e8000002f00780b */ /* 0x000fe20003f84200 */
[----:B------:R-:W0:Y:S01]  /*08a0*/  MUFU.RCP R48, R56 ;  /* 0x0000003800307308 */ /* 0x000e220000001000 */
[----:B------:R-:W-:Y:S01]  /*08b0*/  FSEL R51, R51, R42, P6 ;  /* 0x0000002a33337208 */ /* 0x000fe20003000000 */
[C---:B------:R-:W-:Y:S01]  /*08c0*/  FMUL R54, R57.reuse, 0.25 ;  /* 0x3e80000039367820 */ /* 0x040fe20000400000 */
[----:B------:R-:W-:Y:S01]  /*08d0*/  FSETP.GT.AND P6, PT, |R57|, 8.50705917302346158658e+37, PT ;  /* 0x7e8000003900780b */ /* 0x000fe20003fc4200 */
[----:B------:R-:W-:Y:S01]  /*08e0*/  @!P5 FMUL R53, R53, 16777216 ;  /* 0x4b8000003535d820 */ /* 0x000fe20000400000 */
[----:B------:R-:W-:Y:S01]  /*08f0*/  PRMT R6, R5, 0x7632, R6 ;  /* 0x0000763205067816 */ /* 0x000fe20000000006 */
[----:B------:R-:W-:Y:S01]  /*0900*/  @!P0 FMUL R51, R51, 16777216 ;  /* 0x4b80000033338820 */ /* 0x000fe20000400000 */
[C---:B------:R-:W-:Y:S01]  /*0910*/  FSETP.GEU.AND P5, PT, |R47|.reuse, 1.175494350822287508e-38, PT ;  /* 0x008000002f00780b */ /* 0x040fe20003fae200 */
[----:B------:R-:W1:Y:S01]  /*0920*/  MUFU.RCP R55, R55 ;  /* 0x0000003700377308 */ /* 0x000e620000001000 */
[----:B------:R-:W-:Y:S01]  /*0930*/  FSEL R30, R47, R30, !P1 ;  /* 0x0000001e2f1e7208 */ /* 0x000fe20004800000 */
[----:B------:R-:W-:Y:S01]  /*0940*/  FADD R8, R8, -R4 ;  /* 0x8000000408087221 */ /* 0x000fe20000000000 */
[----:B------:R-:W-:Y:S01]  /*0950*/  FSEL R46, R46, R47, P4 ;  /* 0x0000002f2e2e7208 */ /* 0x000fe20002000000 */
[----:B------:R-:W-:Y:S01]  /*0960*/  FADD R36, R36, -R45 ;  /* 0x8000002d24247221 */ /* 0x000fe20000000000 */
[----:B------:R-:W-:Y:S01]  /*0970*/  FSEL R47, R54, R57, P6 ;  /* 0x00000039362f7208 */ /* 0x000fe20003000000 */
[----:B------:R-:W-:Y:S01]  /*0980*/  FFMA R49, R49, R37, R12 ;  /* 0x0000002531317223 */ /* 0x000fe2000000000c */
[C---:B------:R-:W-:Y:S01]  /*0990*/  PRMT R54, R6.reuse, 0x7632, R54 ;  /* 0x0000763206367816 */ /* 0x040fe20000000036 */
[----:B------:R-:W-:Y:S01]  /*09a0*/  IMAD.U32 R6, R6, 0x10000, RZ ;  /* 0x0001000006067824 */ /* 0x000fe200078e00ff */
[----:B0-----:R-:W-:Y:S01]  /*09b0*/  FFMA R48, R48, R51, R17 ;  /* 0x0000003330307223 */ /* 0x001fe20000000011 */
[----:B------:R-:W-:Y:S01]  /*09c0*/  PRMT R7, R7, 0x7632, R7 ;  /* 0x0000763207077816 */ /* 0x000fe20000000007 */
[----:B------:R-:W0:Y:S01]  /*09d0*/  MUFU.RCP R50, R50 ;  /* 0x0000003200327308 */ /* 0x000e220000001000 */
[----:B------:R-:W-:Y:S01]  /*09e0*/  FADD R51, R6, -R11 ;  /* 0x8000000b06337221 */ /* 0x000fe20000000000 */
[----:B------:R-:W-:Y:S01]  /*09f0*/  FSEL R21, R4, R21, !P1 ;  /* 0x0000001504157208 */ /* 0x000fe20004800000 */
[----:B------:R-:W-:Y:S01]  /*0a00*/  IMAD.U32 R54, R54, 0x10000, RZ ;  /* 0x0001000036367824 */ /* 0x000fe200078e00ff */
[----:B------:R-:W-:Y:S01]  /*0a10*/  FSETP.GEU.AND P0, PT, |R57|, 1.175494350822287508e-38, PT ;  /* 0x008000003900780b */ /* 0x000fe20003f0e200 */
[----:B------:R-:W-:Y:S01]  /*0a20*/  FMUL R4, R51, 0.25 ;  /* 0x3e80000033047820 */ /* 0x000fe20000400000 */
[----:B------:R-:W-:Y:S01]  /*0a30*/  IMAD.U32 R7, R7, 0x10000, RZ ;  /* 0x0001000007077824 */ /* 0x000fe200078e00ff */
[----:B-1----:R-:W-:Y:S01]  /*0a40*/  FFMA R5, R55, R53, R18 ;  /* 0x0000003537057223 */ /* 0x002fe20000000012 */
[----:B------:R-:W-:Y:S01]  /*0a50*/  FSEL R19, R45, R19, !P1 ;  /* 0x000000132d137208 */ /* 0x000fe20004800000 */
[----:B------:R-:W-:Y:S01]  /*0a60*/  @!P5 FMUL R46, R46, 16777216 ;  /* 0x4b8000002e2ed820 */ /* 0x000fe20000400000 */
[----:B------:R-:W-:Y:S01]  /*0a70*/  FSEL R53, R4, R51, P2 ;  /* 0x0000003304357208 */ /* 0x000fe20001000000 */
[----:B------:R-:W-:Y:S01]  /*0a80*/  FADD R4, R7, -R34 ;  /* 0x8000002207047221 */ /* 0x000fe20000000000 */
[----:B------:R-:W-:Y:S01]  /*0a90*/  FADD R37, R54, -R35 ;  /* 0x8000002336257221 */ /* 0x000fe20000000000 */
[----:B------:R-:W-:Y:S01]  /*0aa0*/  FADD R39, R39, -R5 ;  /* 0x8000000527277221 */ /* 0x000fe20000000000 */
[----:B------:R-:W-:Y:S01]  /*0ab0*/  FADD R40, R40, -R48 ;  /* 0x8000003028287221 */ /* 0x000fe20000000000 */
[----:B------:R-:W-:Y:S01]  /*0ac0*/  FMUL R45, R4, 0.25 ;  /* 0x3e800000042d7820 */ /* 0x000fe20000400000 */
[----:B------:R-:W1:Y:S01]  /*0ad0*/  MUFU.RCP R46, R46 ;  /* 0x0000002e002e7308 */ /* 0x000e620000001000 */
[----:B------:R-:W-:Y:S01]  /*0ae0*/  @!P0 FMUL R47, R47, 16777216 ;  /* 0x4b8000002f2f8820 */ /* 0x000fe20000400000 */
[----:B------:R-:W-:Y:S01]  /*0af0*/  FMUL R56, R37, 0.25 ;  /* 0x3e80000025387820 */ /* 0x000fe20000400000 */
[----:B------:R-:W-:Y:S01]  /*0b00*/  @!P3 FMUL R53, R53, 16777216 ;  /* 0x4b8000003535b820 */ /* 0x000fe20000400000 */
[----:B------:R-:W-:Y:S01]  /*0b10*/  FSEL R45, R45, R4, P6 ;  /* 0x000000042d2d7208 */ /* 0x000fe20003000000 */
[----:B------:R-:W-:Y:S01]  /*0b20*/  FADD R41, R41, -R49 ;  /* 0x8000003129297221 */ /* 0x000fe20000000000 */
[----:B------:R-:W-:Y:S01]  /*0b30*/  FSEL R18, R5, R18, !P1 ;  /* 0x0000001205127208 */ /* 0x000fe20004800000 */
[----:B0-----:R-:W-:Y:S01]  /*0b40*/  FFMA R50, R50, R53, R11 ;  /* 0x0000003532327223 */ /* 0x001fe2000000000b */
[----:B------:R-:W0:Y:S01]  /*0b50*/  MUFU.RCP R47, R47 ;  /* 0x0000002f002f7308 */ /* 0x000e220000001000 */
[----:B------:R-:W-:Y:S01]  /*0b60*/  @!P0 FMUL R45, R45, 16777216 ;  /* 0x4b8000002d2d8820 */ /* 0x000fe20000400000 */
[----:B------:R-:W-:Y:S01]  /*0b70*/  IADD3 R10, P0, R10, 0x40, RZ ;  /* 0x000000400a0a7810 */ /* 0x000fe20007f1e0ff */
[----:B------:R-:W-:Y:S01]  /*0b80*/  FADD R6, R6, -R50 ;  /* 0x8000003206067221 */ /* 0x000fe20000000000 */
[----:B------:R-:W-:Y:S01]  /*0b90*/  FSEL R56, R56, R37, P4 ;  /* 0x0000002538387208 */ /* 0x000fe20002000000 */
[----:B------:R-:W-:Y:S01]  /*0ba0*/  @!P1 FFMA R16, R9, R8, R16 ;  /* 0x0000000809109223 */ /* 0x000fe20000000010 */
[----:B------:R-:W-:Y:S01]  /*0bb0*/  FSEL R17, R48, R17, !P1 ;  /* 0x0000001130117208 */ /* 0x000fe20004800000 */
[----:B------:R-:W-:Y:S01]  /*0bc0*/  IMAD.X R52, RZ, RZ, R52, P0 ;  /* 0x000000ffff347224 */ /* 0x000fe200000e0634 */
[----:B------:R-:W-:Y:S01]  /*0bd0*/  ISETP.GE.U32.AND P0, PT, R10, 0xbc0, PT ;  /* 0x00000bc00a00780c */ /* 0x000fe20003f06070 */
[----:B------:R-:W-:Y:S01]  /*0be0*/  @!P5 FMUL R56, R56, 16777216 ;  /* 0x4b8000003838d820 */ /* 0x000fe20000400000 */
[----:B------:R-:W-:Y:S01]  /*0bf0*/  @!P1 FFMA R15, R44, R36, R15 ;  /* 0x000000242c0f9223 */ /* 0x000fe2000000000f */
[----:B------:R-:W-:Y:S01]  /*0c00*/  @!P1 FFMA R14, R43, R39, R14 ;  /* 0x000000272b0e9223 */ /* 0x000fe2000000000e */
[----:B------:R-:W-:Y:S01]  /*0c10*/  ISETP.GE.U32.AND.EX P0, PT, R52, RZ, PT, P0 ;  /* 0x000000ff3400720c */ /* 0x000fe20003f06100 */
[----:B-1----:R-:W-:Y:S01]  /*0c20*/  FFMA R46, R46, R56, R35 ;  /* 0x000000382e2e7223 */ /* 0x002fe20000000023 */
[----:B------:R-:W-:Y:S01]  /*0c30*/  @!P1 FFMA R13, R42, R40, R13 ;  /* 0x000000282a0d9223 */ /* 0x000fe2000000000d */
[----:B------:R-:W-:Y:S01]  /*0c40*/  FSEL R12, R49, R12, !P1 ;  /* 0x0000000c310c7208 */ /* 0x000fe20004800000 */
[----:B0-----:R-:W-:Y:S01]  /*0c50*/  FFMA R47, R47, R45, R34 ;  /* 0x0000002d2f2f7223 */ /* 0x001fe20000000022 */
[----:B------:R-:W-:Y:S01]  /*0c60*/  FADD R54, R54, -R46 ;  /* 0x8000002e36367221 */ /* 0x000fe20000000000 */
[----:B------:R-:W-:Y:S01]  /*0c70*/  FSEL R11, R50, R11, !P1 ;  /* 0x0000000b320b7208 */ /* 0x000fe20004800000 */
[----:B------:R-:W-:Y:S01]  /*0c80*/  @!P1 FFMA R33, R38, R41, R33 ;  /* 0x0000002926219223 */ /* 0x000fe20000000021 */
[----:B------:R-:W-:Y:S01]  /*0c90*/  FADD R7, R7, -R47 ;  /* 0x8000002f07077221 */ /* 0x000fe20000000000 */
[----:B------:R-:W-:Y:S01]  /*0ca0*/  FSEL R35, R46, R35, !P1 ;  /* 0x000000232e237208 */ /* 0x000fe20004800000 */
[----:B------:R-:W-:Y:S01]  /*0cb0*/  @!P1 FFMA R20, R51, R6, R20 ;  /* 0x0000000633149223 */ /* 0x000fe20000000014 */
[----:B------:R-:W-:Y:S01]  /*0cc0*/  FSEL R34, R47, R34, !P1 ;  /* 0x000000222f227208 */ /* 0x000fe20004800000 */
[----:B------:R-:W-:Y:S01]  /*0cd0*/  @!P1 FFMA R22, R37, R54, R22 ;  /* 0x0000003625169223 */ /* 0x000fe20000000016 */
[----:B------:R-:W-:Y:S01]  /*0ce0*/  @!P1 FFMA R23, R4, R7, R23 ;  /* 0x0000000704179223 */ /* 0x000fe20000000017 */
[----:B------:R-:W-:Y:S05]  /*0cf0*/  @!P0 BRA `(.L_x_0) ;  /* 0xfffff69000008947 */ /* 0x000fea000383ffff */
[----:B------:R-:W-:Y:S01]  /*0d00*/  FADD R5, R24, R27 ;  /* 0x0000001b18057221 */ /* 0x000fe20000000000 */
[----:B------:R-:W-:Y:S01]  /*0d10*/  FMUL R4, R27, 0.25 ;  /* 0x3e8000001b047820 */ /* 0x000fe20000400000 */
[----:B------:R-:W-:Y:S01]  /*0d20*/  FADD R16, R16, R33 ;  /* 0x0000002110107221 */ /* 0x000fe20000000000 */
[----:B------:R-:W-:Y:S01]  /*0d30*/  FADD R12, -R21, R12 ;  /* 0x0000000c150c7221 */ /* 0x000fe20000000100 */
[----:B------:R-:W-:Y:S01]  /*0d40*/  FADD R7, R26, R5 ;  /* 0x000000051a077221 */ /* 0x000fe20000000000 */
[C---:B------:R-:W-:Y:S01]  /*0d50*/  FSETP.GT.AND P0, PT, |R5|.reuse, 8.50705917302346158658e+37, PT ;  /* 0x7e8000000500780b */ /* 0x040fe20003f04200 */
[----:B------:R-:W-:Y:S01]  /*0d60*/  FMUL R37, R28, 0.25 ;  /* 0x3e8000001c257820 */ /* 0x000fe20000400000 */
[----:B------:R-:W-:Y:S01]  /*0d70*/  FSETP.GEU.AND P4, PT, |R5|, 1.175494350822287508e-38, PT ;  /* 0x008000000500780b */ /* 0x000fe20003f8e200 */
[----:B------:R-:W-:Y:S01]  /*0d80*/  FMUL R36, R7, 0.25 ;  /* 0x3e80000007247820 */ /* 0x000fe20000400000 */
[----:B------:R-:W-:Y:S01]  /*0d90*/  FSEL R25, R4, R27, P0 ;  /* 0x0000001b04197208 */ /* 0x000fe20000000000 */
[----:B------:R-:W-:Y:S01]  /*0da0*/  FMUL R4, R5, 0.25 ;  /* 0x3e80000005047820 */ /* 0x000fe20000400000 */
[----:B------:R-:W-:Y:S01]  /*0db0*/  FSETP.GT.AND P2, PT, |R7|, 8.50705917302346158658e+37, PT ;  /* 0x7e8000000700780b */ /* 0x000fe20003f44200 */
[----:B------:R-:W-:Y:S01]  /*0dc0*/  FMUL R27, R26, 0.25 ;  /* 0x3e8000001a1b7820 */ /* 0x000fe20000400000 */
[----:B------:R-:W-:Y:S01]  /*0dd0*/  FMUL R9, R12, R12 ;  /* 0x0000000c0c097220 */ /* 0x000fe20000400000 */
[----:B------:R-:W-:Y:S01]  /*0de0*/  FSETP.NEU.AND P5, PT, R5, RZ, PT ;  /* 0x000000ff0500720b */ /* 0x000fe20003fad000 */
[----:B------:R-:W-:Y:S01]  /*0df0*/  FMUL R39, R30, 0.25 ;  /* 0x3e8000001e277820 */ /* 0x000fe20000400000 */
[----:B------:R-:W-:Y:S01]  /*0e00*/  FSEL R6, R4, R5, P0 ;  /* 0x0000000504067208 */ /* 0x000fe20000000000 */
[----:B------:R-:W-:Y:S01]  /*0e10*/  FADD R4, R28, R7 ;  /* 0x000000071c047221 */ /* 0x000fe20000000000 */
[----:B------:R-:W-:Y:S01]  /*0e20*/  FSETP.GEU.AND P0, PT, |R7|, 1.175494350822287508e-38, PT ;  /* 0x008000000700780b */ /* 0x000fe20003f0e200 */
[----:B------:R-:W-:Y:S01]  /*0e30*/  FMUL R10, R24, R9 ;  /* 0x00000009180a7220 */ /* 0x000fe20000400000 */
[----:B------:R-:W-:Y:S01]  /*0e40*/  FSEL R36, R36, R7, P2 ;  /* 0x0000000724247208 */ /* 0x000fe20001000000 */
[----:B------:R-:W-:Y:S01]  /*0e50*/  @!P4 FMUL R6, R6, 16777216 ;  /* 0x4b8000000606c820 */ /* 0x000fe20000400000 */
[----:B------:R-:W-:Y:S01]  /*0e60*/  FSEL R33, R27, R26, P2 ;  /* 0x0000001a1b217208 */ /* 0x000fe20001000000 */
[C---:B------:R-:W-:Y:S01]  /*0e70*/  FMUL R27, R4.reuse, 0.25 ;  /* 0x3e800000041b7820 */ /* 0x040fe20000400000 */
[C---:B------:R-:W-:Y:S01]  /*0e80*/  FSETP.GEU.AND P2, PT, |R4|.reuse, 1.175494350822287508e-38, PT ;  /* 0x008000000400780b */ /* 0x040fe20003f4e200 */
[----:B------:R0:W1:Y:S01]  /*0e90*/  MUFU.RCP R8, R6 ;  /* 0x0000000600087308 */ /* 0x0000620000001000 */
[----:B------:R-:W-:Y:S01]  /*0ea0*/  FSETP.GT.AND P3, PT, |R4|, 8.50705917302346158658e+37, PT ;  /* 0x7e8000000400780b */ /* 0x000fe20003f64200 */
[----:B------:R-:W-:Y:S01]  /*0eb0*/  FADD R9, R29, R4 ;  /* 0x000000041d097221 */ /* 0x000fe20000000000 */
[----:B------:R-:W-:Y:S01]  /*0ec0*/  @!P4 FMUL R25, R25, 16777216 ;  /* 0x4b8000001919c820 */ /* 0x000fe20000400000 */
[----:B------:R-:W-:Y:S01]  /*0ed0*/  IMAD.MOV.U32 R46, RZ, RZ, 0x10 ;  /* 0x00000010ff2e7424 */ /* 0x000fe200078e00ff */
[----:B------:R-:W-:Y:S01]  /*0ee0*/  FSEL R24, R27, R4, P3 ;  /* 0x000000041b187208 */ /* 0x000fe20001800000 */
[----:B------:R-:W-:Y:S01]  /*0ef0*/  @!P0 FMUL R36, R36, 16777216 ;  /* 0x4b80000024248820 */ /* 0x000fe20000400000 */
[----:B------:R-:W-:Y:S01]  /*0f00*/  FSEL R37, R37, R28, P3 ;  /* 0x0000001c25257208 */ /* 0x000fe20001800000 */
[----:B------:R-:W-:Y:S01]  /*0f10*/  FMUL R28, R29, 0.25 ;  /* 0x3e8000001d1c7820 */ /* 0x000fe20000400000 */
[----:B0-----:R-:W-:Y:S01]  /*0f20*/  FADD R6, R30, R9 ;  /* 0x000000091e067221 */ /* 0x001fe20000000000 */
[----:B------:R-:W-:Y:S01]  /*0f30*/  FSETP.GT.AND P4, PT, |R9|, 8.50705917302346158658e+37, PT ;  /* 0x7e8000000900780b */ /* 0x000fe20003f84200 */
[----:B------:R-:W-:Y:S01]  /*0f40*/  @!P0 FMUL R33, R33, 16777216 ;  /* 0x4b80000021218820 */ /* 0x000fe20000400000 */
[----:B------:R-:W0:Y:S01]  /*0f50*/  MUFU.RCP R36, R36 ;  /* 0x0000002400247308 */ /* 0x000e220000001000 */
[----:B------:R-:W-:Y:S01]  /*0f60*/  @!P2 FMUL R24, R24, 16777216 ;  /* 0x4b8000001818a820 */ /* 0x000fe20000400000 */
[C---:B------:R-:W-:Y:S01]  /*0f70*/  FSETP.GEU.AND P3, PT, |R9|.reuse, 1.175494350822287508e-38, PT ;  /* 0x008000000900780b */ /* 0x040fe20003f6e200 */
[----:B------:R-:W-:Y:S01]  /*0f80*/  FMUL R26, R9, 0.25 ;  /* 0x3e800000091a7820 */ /* 0x000fe20000400000 */
[----:B-1----:R-:W-:Y:S01]  /*0f90*/  FMUL R8, R8, R25 ;  /* 0x0000001908087220 */ /* 0x002fe20000400000 */
[C---:B------:R-:W-:Y:S01]  /*0fa0*/  FMUL R25, R6.reuse, 0.25 ;  /* 0x3e80000006197820 */ /* 0x040fe20000400000 */
[----:B------:R-:W-:Y:S01]  /*0fb0*/  FSETP.GT.AND P0, PT, |R6|, 8.50705917302346158658e+37, PT ;  /* 0x7e8000000600780b */ /* 0x000fe20003f04200 */
[----:B------:R-:W-:Y:S01]  /*0fc0*/  @!P2 FMUL R37, R37, 16777216 ;  /* 0x4b8000002525a820 */ /* 0x000fe20000400000 */
[----:B------:R-:W1:Y:S01]  /*0fd0*/  MUFU.RCP R24, R24 ;  /* 0x0000001800187308 */ /* 0x000e620000001000 */
[----:B------:R-:W-:Y:S01]  /*0fe0*/  FSEL R27, R8, RZ, P5 ;  /* 0x000000ff081b7208 */ /* 0x000fe20002800000 */
[----:B------:R-:W-:Y:S01]  /*0ff0*/  FMUL R8, R31, 0.25 ;  /* 0x3e8000001f087820 */ /* 0x000fe20000400000 */
[----:B------:R-:W-:Y:S01]  /*1000*/  FSEL R29, R28, R29, P4 ;  /* 0x0000001d1c1d7208 */ /* 0x000fe20002000000 */
[----:B------:R-:W-:Y:S01]  /*1010*/  IMAD.MOV.U32 R49, RZ, RZ, -0x40 ;  /* 0xffffffc0ff317424 */ /* 0x000fe200078e00ff */
[----:B------:R-:W-:Y:S01]  /*1020*/  FSEL R28, R25, R6, P0 ;  /* 0x00000006191c7208 */ /* 0x000fe20000000000 */
[----:B------:R-:W-:Y:S01]  /*1030*/  FADD R25, R31, R6 ;  /* 0x000000061f197221 */ /* 0x000fe20000000000 */
[----:B------:R-:W-:Y:S01]  /*1040*/  FSEL R39, R39, R30, P0 ;  /* 0x0000001e27277208 */ /* 0x000fe20000000000 */
[----:B0-----:R-:W-:Y:S01]  /*1050*/  FMUL R36, R36, R33 ;  /* 0x0000002124247220 */ /* 0x001fe20000400000 */
[----:B------:R-:W-:Y:S01]  /*1060*/  FFMA R12, R12, R27, R21 ;  /* 0x0000001b0c0c7223 */ /* 0x000fe20000000015 */
[----:B------:R-:W-:Y:S01]  /*1070*/  FSETP.NEU.AND P0, PT, R7, RZ, PT ;  /* 0x000000ff0700720b */ /* 0x000fe20003f0d000 */
[----:B------:R-:W-:Y:S01]  /*1080*/  FFMA R10, R27, R10, R16 ;  /* 0x0000000a1b0a7223 */ /* 0x000fe20000000010 */
[----:B------:R-:W-:Y:S01]  /*1090*/  FSEL R26, R26, R9, P4 ;  /* 0x000000091a1a7208 */ /* 0x000fe20002000000 */
[----:B------:R-:W-:Y:S01]  /*10a0*/  FADD R19, R19, -R12 ;  /* 0x8000000c13137221 */ /* 0x000fe20000000000 */
[----:B------:R-:W-:Y:S01]  /*10b0*/  FSETP.GEU.AND P4, PT, |R6|, 1.175494350822287508e-38, PT ;  /* 0x008000000600780b */ /* 0x000fe20003f8e200 */
[----:B------:R-:W-:Y:S01]  /*10c0*/  @!P3 FMUL R29, R29, 16777216 ;  /* 0x4b8000001d1db820 */ /* 0x000fe20000400000 */
[----:B------:R-:W-:Y:S01]  /*10d0*/  FSETP.GT.AND P2, PT, |R25|, 8.50705917302346158658e+37, PT ;  /* 0x7e8000001900780b */ /* 0x000fe20003f44200 */
[----:B------:R-:W-:Y:S01]  /*10e0*/  @!P3 FMUL R26, R26, 16777216 ;  /* 0x4b8000001a1ab820 */ /* 0x000fe20000400000 */
[----:B------:R-:W-:Y:S01]  /*10f0*/  FSEL R36, R36, RZ, P0 ;  /* 0x000000ff24247208 */ /* 0x000fe20000000000 */
[----:B-1----:R-:W-:Y:S01]  /*1100*/  FMUL R24, R24, R37 ;  /* 0x0000002518187220 */ /* 0x002fe20000400000 */
[----:B------:R-:W-:Y:S01]  /*1110*/  FSEL R31, R8, R31, P2 ;  /* 0x0000001f081f7208 */ /* 0x000fe20001000000 */
[----:B------:R-:W-:Y:S01]  /*1120*/  FMUL R8, R19, R19 ;  /* 0x0000001313087220 */ /* 0x000fe20000400000 */
[----:B------:R-:W-:Y:S01]  /*1130*/  FADD R15, R15, R10 ;  /* 0x0000000a0f0f7221 */ /* 0x000fe20000000000 */
[----:B------:R-:W-:Y:S01]  /*1140*/  FFMA R12, R19, R36, R12 ;  /* 0x00000024130c7223 */ /* 0x000fe2000000000c */
[----:B------:R-:W0:Y:S01]  /*1150*/  MUFU.RCP R26, R26 ;  /* 0x0000001a001a7308 */ /* 0x000e220000001000 */
[----:B------:R-:W-:Y:S01]  /*1160*/  FSETP.NEU.AND P3, PT, R4, RZ, PT ;  /* 0x000000ff0400720b */ /* 0x000fe20003f6d000 */
[----:B------:R-:W-:Y:S01]  /*1170*/  FMUL R8, R5, R8 ;  /* 0x0000000805087220 */ /* 0x000fe20000400000 */
[--C-:B------:R-:W-:Y:S01]  /*1180*/  FADD R11, R11, -R12.reuse ;  /* 0x8000000c0b0b7221 */ /* 0x100fe20000000000 */
[C---:B------:R-:W-:Y:S01]  /*1190*/  FSETP.GEU.AND P0, PT, |R25|.reuse, 1.175494350822287508e-38, PT ;  /* 0x008000001900780b */ /* 0x040fe20003f0e200 */
[----:B------:R-:W-:Y:S01]  /*11a0*/  FADD R5, R32, R25 ;  /* 0x0000001920057221 */ /* 0x000fe20000000000 */
[----:B------:R-:W-:Y:S01]  /*11b0*/  @!P4 FMUL R28, R28, 16777216 ;  /* 0x4b8000001c1cc820 */ /* 0x000fe20000400000 */
[----:B------:R-:W-:Y:S01]  /*11c0*/  FSEL R24, R24, RZ, P3 ;  /* 0x000000ff18187208 */ /* 0x000fe20001800000 */
[----:B------:R-:W-:Y:S01]  /*11d0*/  FFMA R15, R36, R8, R15 ;  /* 0x00000008240f7223 */ /* 0x000fe2000000000f */
[----:B------:R-:W-:Y:S01]  /*11e0*/  FMUL R10, R25, 0.25 ;  /* 0x3e800000190a7820 */ /* 0x000fe20000400000 */
[----:B------:R-:W-:Y:S01]  /*11f0*/  FMUL R8, R11, R11 ;  /* 0x0000000b0b087220 */ /* 0x000fe20000400000 */
[----:B------:R-:W-:Y:S01]  /*1200*/  @!P4 FMUL R39, R39, 16777216 ;  /* 0x4b8000002727c820 */ /* 0x000fe20000400000 */
[----:B------:R-:W-:Y:S01]  /*1210*/  FSETP.GEU.AND P4, PT, |R5|, 1.175494350822287508e-38, PT ;  /* 0x008000000500780b */ /* 0x000fe20003f8e200 */
[----:B------:R-:W-:Y:S01]  /*1220*/  FFMA R19, R11, R24, R12 ;  /* 0x000000180b137223 */ /* 0x000fe2000000000c */
[----:B------:R-:W-:Y:S01]  /*1230*/  FMUL R8, R7, R8 ;  /* 0x0000000807087220 */ /* 0x000fe20000400000 */
[----:B------:R-:W1:Y:S01]  /*1240*/  MUFU.RCP R28, R28 ;  /* 0x0000001c001c7308 */ /* 0x000e620000001000 */
[----:B------:R-:W-:Y:S01]  /*1250*/  FADD R15, R20, R15 ;  /* 0x0000000f140f7221 */ /* 0x000fe20000000000 */
[----:B------:R-:W-:Y:S01]  /*1260*/  FSEL R11, R10, R25, P2 ;  /* 0x000000190a0b7208 */ /* 0x000fe20001000000 */
[C---:B------:R-:W-:Y:S01]  /*1270*/  FMUL R10, R5.reuse, 0.25 ;  /* 0x3e800000050a7820 */ /* 0x040fe20000400000 */
[----:B------:R-:W-:Y:S01]  /*1280*/  FSETP.GT.AND P2, PT, |R5|, 8.50705917302346158658e+37, PT ;  /* 0x7e8000000500780b */ /* 0x000fe20003f44200 */
[----:B------:R-:W-:Y:S01]  /*1290*/  FFMA R15, R24, R8, R15 ;  /* 0x00000008180f7223 */ /* 0x000fe2000000000f */
[----:B0-----:R-:W-:Y:S01]  /*12a0*/  FMUL R26, R26, R29 ;  /* 0x0000001d1a1a7220 */ /* 0x001fe20000400000 */
[----:B------:R-:W-:Y:S01]  /*12b0*/  @!P0 FMUL R11, R11, 16777216 ;  /* 0x4b8000000b0b8820 */ /* 0x000fe20000400000 */
[----:B------:R-:W0:Y:S01]  /*12c0*/  SHFL.BFLY PT, R8, R5, 0x4, 0x1f ;  /* 0x0c801f0005087f89 */ /* 0x000e2200000e0000 */
[----:B------:R-:W-:Y:S01]  /*12d0*/  FSEL R16, R10, R5, P2 ;  /* 0x000000050a107208 */ /* 0x000fe20001000000 */
[----:B------:R-:W-:Y:S01]  /*12e0*/  FADD R18, R18, -R19 ;  /* 0x8000001312127221 */ /* 0x000fe20000000000 */
[----:B------:R-:W-:Y:S01]  /*12f0*/  FSETP.NEU.AND P3, PT, R9, RZ, PT ;  /* 0x000000ff0900720b */ /* 0x000fe20003f6d000 */
[----:B------:R-:W2:Y:S01]  /*1300*/  MUFU.RCP R12, R11 ;  /* 0x0000000b000c7308 */ /* 0x000ea20000001000 */
[----:B------:R-:W-:Y:S01]  /*1310*/  FADD R15, R14, R15 ;  /* 0x0000000f0e0f7221 */ /* 0x000fe20000000000 */
[----:B------:R-:W-:Y:S01]  /*1320*/  @!P4 FMUL R16, R16, 16777216 ;  /* 0x4b8000001010c820 */ /* 0x000fe20000400000 */
[----:B------:R-:W-:Y:S01]  /*1330*/  FSEL R26, R26, RZ, P3 ;  /* 0x000000ff1a1a7208 */ /* 0x000fe20001800000 */
[----:B-1----:R-:W-:Y:S01]  /*1340*/  FMUL R28, R28, R39 ;  /* 0x000000271c1c7220 */ /* 0x002fe20000400000 */
[----:B------:R-:W-:Y:S01]  /*1350*/  FMUL R7, R18, R18 ;  /* 0x0000001212077220 */ /* 0x000fe20000400000 */
[----:B------:R-:W-:Y:S01]  /*1360*/  FSETP.NEU.AND P3, PT, R6, RZ, PT ;  /* 0x000000ff0600720b */ /* 0x000fe20003f6d000 */
[----:B------:R-:W-:Y:S01]  /*1370*/  @!P0 FMUL R31, R31, 16777216 ;  /* 0x4b8000001f1f8820 */ /* 0x000fe20000400000 */
[----:B------:R-:W-:Y:S01]  /*1380*/  FFMA R10, R18, R26, R19 ;  /* 0x0000001a120a7223 */ /* 0x000fe20000000013 */
[----:B------:R-:W1:Y:S01]  /*1390*/  MUFU.RCP R16, R16 ;  /* 0x0000001000107308 */ /* 0x000e620000001000 */
[----:B------:R-:W-:Y:S01]  /*13a0*/  FMUL R19, R32, 0.25 ;  /* 0x3e80000020137820 */ /* 0x000fe20000400000 */
[----:B------:R-:W-:Y:S01]  /*13b0*/  FMUL R7, R4, R7 ;  /* 0x0000000704077220 */ /* 0x000fe20000400000 */
[--C-:B------:R-:W-:Y:S01]  /*13c0*/  FADD R35, R35, -R10.reuse ;  /* 0x8000000a23237221 */ /* 0x100fe20000000000 */
[----:B------:R-:W-:Y:S01]  /*13d0*/  FSEL R28, R28, RZ, P3 ;  /* 0x000000ff1c1c7208 */ /* 0x000fe20001800000 */
[----:B------:R-:W-:Y:S01]  /*13e0*/  IMAD.MOV.U32 R36, RZ, RZ, -0x800000 ;  /* 0xff800000ff247424 */ /* 0x000fe200078e00ff */
[----:B------:R-:W-:Y:S01]  /*13f0*/  FSEL R19, R19, R32, P2 ;  /* 0x0000002013137208 */ /* 0x000fe20001000000 */
[----:B------:R-:W-:Y:S01]  /*1400*/  FFMA R7, R26, R7, R15 ;  /* 0x000000071a077223 */ /* 0x000fe2000000000f */
[C---:B------:R-:W-:Y:S01]  /*1410*/  FMUL R4, R35.reuse, R35 ;  /* 0x0000002323047220 */ /* 0x040fe20000400000 */
[----:B--2---:R-:W-:Y:S01]  /*1420*/  FMUL R12, R12, R31 ;  /* 0x0000001f0c0c7220 */ /* 0x004fe20000400000 */
[----:B------:R-:W-:Y:S01]  /*1430*/  FFMA R10, R35, R28, R10 ;  /* 0x0000001c230a7223 */ /* 0x000fe2000000000a */
[----:B------:R-:W-:Y:S01]  /*1440*/  FSETP.NEU.AND P0, PT, R25, RZ, PT ;  /* 0x000000ff1900720b */ /* 0x000fe20003f0d000 */
[----:B------:R-:W-:Y:S01]  /*1450*/  FADD R7, R22, R7 ;  /* 0x0000000716077221 */ /* 0x000fe20000000000 */
[----:B------:R-:W-:Y:S01]  /*1460*/  FMUL R4, R9, R4 ;  /* 0x0000000409047220 */ /* 0x000fe20000400000 */
[----:B------:R-:W-:Y:S01]  /*1470*/  @!P4 FMUL R19, R19, 16777216 ;  /* 0x4b8000001313c820 */ /* 0x000fe20000400000 */
[----:B0-----:R-:W-:Y:S01]  /*1480*/  FADD R9, R5, R8 ;  /* 0x0000000805097221 */ /* 0x001fe20000000000 */
[--C-:B------:R-:W-:Y:S01]  /*1490*/  FADD R17, R17, -R10.reuse ;  /* 0x8000000a11117221 */ /* 0x100fe20000000000 */
[----:B------:R-:W-:Y:S01]  /*14a0*/  FSEL R12, R12, RZ, P0 ;  /* 0x000000ff0c0c7208 */ /* 0x000fe20000000000 */
[----:B------:R-:W-:Y:S01]  /*14b0*/  FFMA R4, R28, R4, R7 ;  /* 0x000000041c047223 */ /* 0x000fe20000000007 */
[----:B-1----:R-:W-:Y:S01]  /*14c0*/  FMUL R16, R16, R19 ;  /* 0x0000001310107220 */ /* 0x002fe20000400000 */
[----:B------:R-:W-:Y:S01]  /*14d0*/  FMUL R7, R17, R17 ;  /* 0x0000001111077220 */ /* 0x000fe20000400000 */
[----:B------:R-:W-:Y:S01]  /*14e0*/  FSETP.NEU.AND P2, PT, R5, RZ, PT ;  /* 0x000000ff0500720b */ /* 0x000fe20003f4d000 */
[----:B------:R-:W-:Y:S01]  /*14f0*/  FFMA R17, R17, R12, R10 ;  /* 0x0000000c11117223 */ /* 0x000fe2000000000a */
[----:B------:R-:W-:Y:S01]  /*1500*/  FSETP.GEU.AND P3, PT, |R9|, 1.175494350822287508e-38, PT ;  /* 0x008000000900780b */ /* 0x000fe20003f6e200 */
[----:B------:R-:W-:Y:S01]  /*1510*/  FADD R13, R13, R4 ;  /* 0x000000040d0d7221 */ /* 0x000fe20000000000 */
[----:B------:R-:W0:Y:S01]  /*1520*/  SHFL.BFLY PT, R14, R9, 0x2, 0x1f ;  /* 0x0c401f00090e7f89 */ /* 0x000e2200000e0000 */
[C---:B------:R-:W-:Y:S01]  /*1530*/  FMUL R4, R9.reuse, 0.25 ;  /* 0x3e80000009047820 */ /* 0x040fe20000400000 */
[C---:B------:R-:W-:Y:S01]  /*1540*/  FSETP.GT.AND P0, PT, |R9|.reuse, 8.50705917302346158658e+37, PT ;  /* 0x7e8000000900780b */ /* 0x040fe20003f04200 */
[--C-:B------:R-:W-:Y:S01]  /*1550*/  FADD R34, R34, -R17.reuse ;  /* 0x8000001122227221 */ /* 0x100fe20000000000 */
[----:B------:R-:W-:Y:S01]  /*1560*/  FSEL R16, R16, RZ, P2 ;  /* 0x000000ff10107208 */ /* 0x000fe20001000000 */
[----:B------:R-:W-:Y:S01]  /*1570*/  FMUL R7, R6, R7 ;  /* 0x0000000706077220 */ /* 0x000fe20000400000 */
[----:B------:R-:W-:Y:S01]  /*1580*/  FSEL R10, R4, R9, P0 ;  /* 0x00000009040a7208 */ /* 0x000fe20000000000 */
[C---:B------:R-:W-:Y:S01]  /*1590*/  FMUL R4, R34.reuse, R34 ;  /* 0x0000002222047220 */ /* 0x040fe20000400000 */
[----:B------:R-:W-:Y:S01]  /*15a0*/  FSETP.NEU.AND P2, PT, R9, RZ, PT ;  /* 0x000000ff0900720b */ /* 0x000fe20003f4d000 */
[----:B------:R-:W-:Y:S01]  /*15b0*/  FFMA R17, R34, R16, R17 ;  /* 0x0000001022117223 */ /* 0x000fe20000000011 */
[----:B------:R-:W-:Y:S01]  /*15c0*/  FFMA R12, R12, R7, R13 ;  /* 0x000000070c0c7223 */ /* 0x000fe2000000000d */
[----:B------:R-:W-:Y:S01]  /*15d0*/  @!P3 FMUL R10, R10, 16777216 ;  /* 0x4b8000000a0ab820 */ /* 0x000fe20000400000 */
[----:B------:R-:W-:Y:S01]  /*15e0*/  FMUL R4, R25, R4 ;  /* 0x0000000419047220 */ /* 0x000fe20000400000 */
[----:B------:R-:W-:Y:S01]  /*15f0*/  IMAD.MOV.U32 R56, RZ, RZ, -0x1 ;  /* 0xffffffffff387424 */ /* 0x000fe200078e00ff */
[----:B------:R-:W-:Y:S01]  /*1600*/  FADD R23, R23, R12 ;  /* 0x0000000c17177221 */ /* 0x000fe20000000000 */
[----:B------:R-:W1:Y:S01]  /*1610*/  SHFL.BFLY PT, R6, R17, 0x4, 0x1f ;  /* 0x0c801f0011067f89 */ /* 0x000e6200000e0000 */
[----:B------:R-:W2:Y:S01]  /*1620*/  MUFU.RCP R11, R10 ;  /* 0x0000000a000b7308 */ /* 0x000ea20000001000 */
[----:B------:R-:W-:Y:S01]  /*1630*/  @P0 FMUL R8, R8, 0.25 ;  /* 0x3e80000008080820 */ /* 0x000fe20000400000 */
[----:B------:R-:W-:Y:S01]  /*1640*/  FFMA R4, R16, R4, R23 ;  /* 0x0000000410047223 */ /* 0x000fe20000000017 */
[----:B------:R-:W-:-:S02]  /*1650*/  IMAD.MOV.U32 R54, RZ, RZ, 0x7f800000 ;  /* 0x7f800000ff367424 */ /* 0x000fc400078e00ff */
[----:B------:R-:W-:Y:S01]  /*1660*/  @!P3 FMUL R8, R8, 16777216 ;  /* 0x4b8000000808b820 */ /* 0x000fe20000400000 */
[----:B------:R-:W-:Y:S01]  /*1670*/  IMAD.MOV.U32 R39, RZ, RZ, -0x800000 ;  /* 0xff800000ff277424 */ /* 0x000fe200078e00ff */
[----:B------:R-:W3:Y:S01]  /*1680*/  SHFL.BFLY PT, R7, R4, 0x4, 0x1f ;  /* 0x0c801f0004077f89 */ /* 0x000ee200000e0000 */
[----:B0-----:R-:W-:Y:S01]  /*1690*/  FADD R12, R9, R14 ;  /* 0x0000000e090c7221 */ /* 0x001fe20000000000 */
[----:B------:R-:W-:Y:S02]  /*16a0*/  IMAD.MOV.U32 R55, RZ, RZ, -0x800000 ;  /* 0xff800000ff377424 */ /* 0x000fe400078e00ff */
[----:B------:R-:W-:Y:S01]  /*16b0*/  IMAD.MOV.U32 R37, RZ, RZ, -0x800000 ;  /* 0xff800000ff257424 */ /* 0x000fe200078e00ff */
[C---:B------:R-:W-:Y:S01]  /*16c0*/  FMUL R13, R12.reuse, 0.25 ;  /* 0x3e8000000c0d7820 */ /* 0x040fe20000400000 */
[C---:B------:R-:W-:Y:S01]  /*16d0*/  FSETP.GEU.AND P3, PT, |R12|.reuse, 1.175494350822287508e-38, PT ;  /* 0x008000000c00780b */ /* 0x040fe20003f6e200 */
[----:B------:R-:W0:Y:S01]  /*16e0*/  SHFL.BFLY PT, R15, R12, 0x1, 0x1f ;  /* 0x0c201f000c0f7f89 */ /* 0x000e2200000e0000 */
[----:B------:R-:W-:Y:S01]  /*16f0*/  FSETP.GT.AND P0, PT, |R12|, 8.50705917302346158658e+37, PT ;  /* 0x7e8000000c00780b */ /* 0x000fe20003f04200 */
[----:B--2---:R-:W-:Y:S01]  /*1700*/  FMUL R11, R11, R8 ;  /* 0x000000080b0b7220 */ /* 0x004fe20000400000 */
[----:B------:R-:W-:-:S02]  /*1710*/  IMAD.MOV.U32 R48, RZ, RZ, -0x800000 ;  /* 0xff800000ff307424 */ /* 0x000fc400078e00ff */
[----:B------:R-:W-:Y:S01]  /*1720*/  FSEL R13, R13, R12, P0 ;  /* 0x0000000c0d0d7208 */ /* 0x000fe20000000000 */
[----:B------:R-:W-:Y:S01]  /*1730*/  IMAD.MOV.U32 R50, RZ, RZ, -0x800000 ;  /* 0xff800000ff327424 */ /* 0x000fe200078e00ff */
[----:B------:R-:W-:Y:S01]  /*1740*/  FSEL R11, R11, RZ, P2 ;  /* 0x000000ff0b0b7208 */ /* 0x000fe20001000000 */
[----:B------:R-:W-:Y:S01]  /*1750*/  IMAD.MOV.U32 R40, RZ, RZ, -0x800000 ;  /* 0xff800000ff287424 */ /* 0x000fe200078e00ff */
[----:B-1----:R-:W-:Y:S01]  /*1760*/  FADD R6, -R17, R6 ;  /* 0x0000000611067221 */ /* 0x002fe20000000100 */
[----:B------:R-:W-:Y:S01]  /*1770*/  FSETP.NEU.AND P2, PT, R12, RZ, PT ;  /* 0x000000ff0c00720b */ /* 0x000fe20003f4d000 */
[----:B------:R-:W-:Y:S01]  /*1780*/  IMAD.MOV.U32 R41, RZ, RZ, -0x800000 ;  /* 0xff800000ff297424 */ /* 0x000fe200078e00ff */
[----:B------:R-:W-:Y:S01]  /*1790*/  @!P3 FMUL R13, R13, 16777216 ;  /* 0x4b8000000d0db820 */ /* 0x000fe20000400000 */
[C---:B------:R-:W-:Y:S01]  /*17a0*/  FMUL R8, R6.reuse, R6 ;  /* 0x0000000606087220 */ /* 0x040fe20000400000 */
[----:B------:R-:W-:Y:S01]  /*17b0*/  FFMA R6, R6, R11, R17 ;  /* 0x0000000b06067223 */ /* 0x000fe20000000011 */
[----:B------:R-:W-:Y:S01]  /*17c0*/  @P0 FMUL R14, R14, 0.25 ;  /* 0x3e8000000e0e0820 */ /* 0x000fe20000400000 */
[----:B------:R-:W-:Y:S01]  /*17d0*/  IMAD.MOV.U32 R44, RZ, RZ, 0x7f800000 ;  /* 0x7f800000ff2c7424 */ /* 0x000fe200078e00ff */
[----:B---3--:R-:W-:Y:S01]  /*17e0*/  FADD R4, R4, R7 ;  /* 0x0000000704047221 */ /* 0x008fe20000000000 */
[----:B------:R-:W-:Y:S01]  /*17f0*/  FMUL R8, R5, R8 ;  /* 0x0000000805087220 */ /* 0x000fe20000400000 */
[----:B------:R-:W1:Y:S01]  /*1800*/  MUFU.RCP R13, R13 ;  /* 0x0000000d000d7308 */ /* 0x000e620000001000 */
[----:B------:R-:W2:Y:S01]  /*1810*/  SHFL.BFLY PT, R5, R6, 0x2, 0x1f ;  /* 0x0c401f0006057f89 */ /* 0x000ea200000e0000 */
[----:B------:R-:W-:Y:S01]  /*1820*/  @!P3 FMUL R14, R14, 16777216 ;  /* 0x4b8000000e0eb820 */ /* 0x000fe20000400000 */
[----:B------:R-:W-:Y:S01]  /*1830*/  FFMA R4, R11, R8, R4 ;  /* 0x000000080b047223 */ /* 0x000fe20000000004 */
[----:B------:R-:W-:Y:S01]  /*1840*/  LOP3.LUT R11, R0, 0x7, RZ, 0xc0, !PT ;  /* 0x00000007000b7812 */ /* 0x000fe200078ec0ff */
[----:B0-----:R-:W-:Y:S01]  /*1850*/  FADD R10, R12, R15 ;  /* 0x0000000f0c0a7221 */ /* 0x001fe20000000000 */
[----:B------:R-:W-:-:S02]  /*1860*/  IMAD.MOV.U32 R45, RZ, RZ, 0x7f800000 ;  /* 0x7f800000ff2d7424 */ /* 0x000fc400078e00ff */
[----:B------:R-:W0:Y:S01]  /*1870*/  SHFL.BFLY PT, R7, R4, 0x2, 0x1f ;  /* 0x0c401f0004077f89 */ /* 0x000e2200000e0000 */
[----:B------:R-:W-:Y:S01]  /*1880*/  IMAD.WIDE.U32 R46, R11, R46, c[0x0][0x170] ;  /* 0x00005c000b2e7625 */ /* 0x000fe200078e002e */
[C---:B------:R-:W-:Y:S02]  /*1890*/  FSETP.GT.AND P0, PT, |R10|.reuse, 8.50705917302346158658e+37, PT ;  /* 0x7e8000000a00780b */ /* 0x040fe40003f04200 */
[----:B------:R-:W-:Y:S01]  /*18a0*/  FSETP.GEU.AND P3, PT, |R10|, 1.175494350822287508e-38, PT ;  /* 0x008000000a00780b */ /* 0x000fe20003f6e200 */
[----:B------:R-:W-:Y:S02]  /*18b0*/  IMAD.MOV.U32 R53, RZ, RZ, 0x7f800000 ;  /* 0x7f800000ff357424 */ /* 0x000fe400078e00ff */
[----:B------:R-:W-:Y:S01]  /*18c0*/  IMAD.MOV.U32 R51, RZ, RZ, 0x7f800000 ;  /* 0x7f800000ff337424 */ /* 0x000fe200078e00ff */
[----:B-1----:R-:W-:-:S05]  /*18d0*/  FMUL R14, R13, R14 ;  /* 0x0000000e0d0e7220 */ /* 0x002fca0000400000 */
[----:B------:R-:W-:Y:S02]  /*18e0*/  FSEL R14, R14, RZ, P2 ;  /* 0x000000ff0e0e7208 */ /* 0x000fe40001000000 */
[C---:B------:R-:W-:Y:S01]  /*18f0*/  FSETP.NEU.AND P2, PT, R10.reuse, RZ, PT ;  /* 0x000000ff0a00720b */ /* 0x040fe20003f4d000 */
[----:B------:R-:W-:Y:S01]  /*1900*/  @P0 FMUL R10, R10, 0.25 ;  /* 0x3e8000000a0a0820 */ /* 0x000fe20000400000 */
[----:B--2---:R-:W-:Y:S01]  /*1910*/  FADD R5, -R6, R5 ;  /* 0x0000000506057221 */ /* 0x004fe20000000100 */
[----:B------:R-:W-:Y:S02]  /*1920*/  @P0 FMUL R15, R15, 0.25 ;  /* 0x3e8000000f0f0820 */ /* 0x000fe40000400000 */
[----:B------:R-:W-:Y:S01]  /*1930*/  @!P3 FMUL R10, R10, 16777216 ;  /* 0x4b8000000a0ab820 */ /* 0x000fe20000400000 */
[C---:B------:R-:W-:Y:S01]  /*1940*/  FMUL R8, R5.reuse, R5 ;  /* 0x0000000505087220 */ /* 0x040fe20000400000 */
[----:B------:R-:W-:Y:S01]  /*1950*/  FFMA R6, R5, R14, R6 ;  /* 0x0000000e05067223 */ /* 0x000fe20000000006 */
[----:B------:R-:W-:Y:S01]  /*1960*/  @!P3 FMUL R15, R15, 16777216 ;  /* 0x4b8000000f0fb820 */ /* 0x000fe20000400000 */
[----:B0-----:R-:W-:Y:S01]  /*1970*/  FADD R7, R4, R7 ;  /* 0x0000000704077221 */ /* 0x001fe20000000000 */
[----:B------:R-:W-:Y:S01]  /*1980*/  FMUL R8, R9, R8 ;  /* 0x0000000809087220 */ /* 0x000fe20000400000 */
[----:B------:R-:W0:Y:S01]  /*1990*/  MUFU.RCP R10, R10 ;  /* 0x0000000a000a7308 */ /* 0x000e220000001000 */
[----:B------:R-:W1:Y:S02]  /*19a0*/  SHFL.BFLY PT, R5, R6, 0x1, 0x1f ;  /* 0x0c201f0006057f89 */ /* 0x000e6400000e0000 */
[----:B------:R-:W-:Y:S01]  /*19b0*/  FFMA R7, R14, R8, R7 ;  /* 0x000000080e077223 */ /* 0x000fe20000000007 */
[----:B------:R-:W-:-:S04]  /*19c0*/  IMAD.MOV.U32 R14, RZ, RZ, 0x20 ;  /* 0x00000020ff0e7424 */ /* 0x000fc800078e00ff */
[----:B------:R-:W2:Y:S01]  /*19d0*/  SHFL.BFLY PT, R4, R7, 0x1, 0x1f ;  /* 0x0c201f0007047f89 */ /* 0x000ea200000e0000 */
[----:B0-----:R-:W-:-:S05]  /*19e0*/  FMUL R15, R10, R15 ;  /* 0x0000000f0a0f7220 */ /* 0x001fca0000400000 */
[----:B------:R-:W-:Y:S01]  /*19f0*/  FSEL R15, R15, RZ, P2 ;  /* 0x000000ff0f0f7208 */ /* 0x000fe20001000000 */
[----:B-1----:R-:W-:-:S04]  /*1a00*/  FADD R9, -R6, R5 ;  /* 0x0000000506097221 */ /* 0x002fc80000000100 */
[----:B------:R-:W-:Y:S01]  /*1a10*/  FMUL R5, R9, R9 ;  /* 0x0000000909057220 */ /* 0x000fe20000400000 */
[----:B--2---:R-:W-:-:S03]  /*1a20*/  FADD R8, R7, R4 ;  /* 0x0000000407087221 */ /* 0x004fc60000000000 */
[----:B------:R-:W-:Y:S01]  /*1a30*/  FMUL R12, R12, R5 ;  /* 0x000000050c0c7220 */ /* 0x000fe20000400000 */
[----:B------:R-:W-:Y:S02]  /*1a40*/  IMAD.MOV.U32 R7, RZ, RZ, 0x39aaaaab ;  /* 0x39aaaaabff077424 */ /* 0x000fe400078e00ff */
[----:B------:R-:W-:Y:S01]  /*1a50*/  IMAD.WIDE.U32 R4, R11, R14, c[0x0][0x168] ;  /* 0x00005a000b047625 */ /* 0x000fe200078e000e */
[----:B------:R-:W-:-:S03]  /*1a60*/  FFMA R8, R15, R12, R8 ;  /* 0x0000000c0f087223 */ /* 0x000fc60000000008 */
[----:B------:R-:W-:Y:S01]  /*1a70*/  IMAD.MOV.U32 R42, RZ, RZ, R4 ;  /* 0x000000ffff2a7224 */ /* 0x000fe200078e0004 */
[----:B------:R-:W-:Y:S01]  /*1a80*/  FFMA R8, R8, R7, 9.9999999747524270788e-07 ;  /* 0x358637bd08087423 */ /* 0x000fe20000000007 */
[----:B------:R-:W-:Y:S01]  /*1a90*/  IMAD.MOV.U32 R43, RZ, RZ, R5 ;  /* 0x000000ffff2b7224 */ /* 0x000fe200078e0005 */
[----:B------:R-:W-:Y:S01]  /*1aa0*/  FFMA R4, R9, R15, R6 ;  /* 0x0000000f09047223 */ /* 0x000fe20000000006 */
[----:B------:R-:W-:Y:S01]  /*1ab0*/  LOP3.LUT R5, R3, 0x3f, R0, 0xf8, !PT ;  /* 0x0000003f03057812 */ /* 0x000fe200078ef800 */
[----:B------:R0:W1:Y:S01]  /*1ac0*/  MUFU.RSQ R38, R8 ;  /* 0x0000000800267308 */ /* 0x0000620000001400 */
[----:B------:R-:W-:Y:S02]  /*1ad0*/  IMAD.MOV.U32 R6, RZ, RZ, 0x7f800000 ;  /* 0x7f800000ff067424 */ /* 0x000fe400078e00ff */
[----:B------:R-:W-:Y:S02]  /*1ae0*/  IMAD.MOV.U32 R3, RZ, RZ, 0x7f800000 ;  /* 0x7f800000ff037424 */ /* 0x000fe400078e00ff */
[----:B------:R-:W-:-:S03]  /*1af0*/  IMAD.MOV.U32 R7, RZ, RZ, 0x7f800000 ;  /* 0x7f800000ff077424 */ /* 0x000fc600078e00ff */
.L_x_1:
[----:B------:R-:W-:Y:S01]  /*1b00*/  IADD3 R57, R2, 0x40, R49 ;  /* 0x0000004002397810 */ /* 0x000fe20007ffe031 */
[----:B0-----:R0:W2:Y:S01]  /*1b10*/  LDG.E.EL.128 R8, [R46.64+0x1800] ;  /* 0x001800042e087981 */ /* 0x0010a2000c2e1d00 */
[----:B------:R-:W-:Y:S01]  /*1b20*/  IMAD.MOV.U32 R52, RZ, RZ, 0x2 ;  /* 0x00000002ff347424 */ /* 0x000fe200078e00ff */
[----:B------:R-:W-:Y:S01]  /*1b30*/  CS2R R12, SRZ ;  /* 0x00000000000c7805 */ /* 0x000fe2000001ff00 */
[----:B------:R-:W-:Y:S01]  /*1b40*/  CS2R R14, SRZ ;  /* 0x00000000000e7805 */ /* 0x000fe2000001ff00 */
[----:B------:R-:W3:Y:S01]  /*1b50*/  LDG.E.EL.128 R16, [R42.64+0x3000] ;  /* 0x003000042a107981 */ /* 0x000ee2000c2e1d00 */
[----:B------:R-:W-:-:S03]  /*1b60*/  IMAD.WIDE R58, R57, R52, c[0x0][0x160] ;  /* 0x00005800393a7625 */ /* 0x000fc600078e0234 */
[----:B------:R0:W4:Y:S04]  /*1b70*/  LDG.E.EL.128 R20, [R46.64] ;  /* 0x000000042e147981 */ /* 0x000128000c2e1d00 */
[----:B------:R-:W5:Y:S04]  /*1b80*/  LDG.E.EL.128 R24, [R42.64] ;  /* 0x000000042a187981 */ /* 0x000f68000c2e1d00 */
[----:B------:R-:W5:Y:S04]  /*1b90*/  @!P1 LDG.E.EF.128 R12, [R58.64] ;  /* 0x000000043a0c9981 */ /* 0x000f68000c0e1d00 */
[----:B------:R-:W5:Y:S04]  /*1ba0*/  LDG.E.EL.128 R28, [R42.64+0x3010] ;  /* 0x003010042a1c7981 */ /* 0x000f68000c2e1d00 */
[----:B------:R-:W5:Y:S01]  /*1bb0*/  LDG.E.EL.128 R32, [R42.64+0x10] ;  /* 0x000010042a207981 */ /* 0x000f62000c2e1d00 */
[----:B0-----:R-:W-:-:S05]  /*1bc0*/  IADD3 R46, P0, R46, 0x80, RZ ;  /* 0x000000802e2e7810 */ /* 0x001fca0007f1e0ff */
[----:B------:R-:W-:Y:S01]  /*1bd0*/  IMAD.X R47, RZ, RZ, R47, P0 ;  /* 0x000000ffff2f7224 */ /* 0x000fe200000e062f */
[----:B------:R-:W-:Y:S01]  /*1be0*/  FSETP.NAN.AND P0, PT, R6, R6, PT ;  /* 0x000000060600720b */ /* 0x000fe20003f08000 */
[----:B--2---:R-:W-:-:S04]  /*1bf0*/  IMAD.U32 R61, R8, 0x10000, RZ ;  /* 0x00010000083d7824 */ /* 0x004fc800078e00ff */
[----:B---3--:R-:W-:Y:S01]  /*1c00*/  FADD R16, R16, R61 ;  /* 0x0000003d10107221 */ /* 0x008fe20000000000 */
[----:B----4-:R-:W-:-:S04]  /*1c10*/  IMAD.U32 R61, R20, 0x10000, RZ ;  /* 0x00010000143d7824 */ /* 0x010fc800078e00ff */
[----:B-----5:R-:W-:Y:S01]  /*1c20*/  FADD R24, R24, R61 ;  /* 0x0000003d18187221 */ /* 0x020fe20000000000 */
[----:B------:R-:W-:-:S04]  /*1c30*/  IMAD.U32 R61, R12, 0x10000, RZ ;  /* 0x000100000c3d7824 */ /* 0x000fc800078e00ff */
[----:B------:R-:W-:Y:S01]  /*1c40*/  FADD R61, -R4, R61 ;  /* 0x0000003d043d7221 */ /* 0x000fe20000000100 */
[----:B------:R-:W-:Y:S01]  /*1c50*/  FADD R16, R16, 1 ;  /* 0x3f80000010107421 */ /* 0x000fe20000000000 */
[----:B------:R-:W-:Y:S02]  /*1c60*/  PRMT R8, R8, 0x7632, R8 ;  /* 0x0000763208087816 */ /* 0x000fe40000000008 */
[----:B-1----:R-:W-:-:S04]  /*1c70*/  FMUL R61, R38, R61 ;  /* 0x0000003d263d7220 */ /* 0x002fc80000400000 */
[----:B------:R-:W-:Y:S01]  /*1c80*/  FFMA R59, R61, R16, R24 ;  /* 0x000000103d3b7223 */ /* 0x000fe20000000018 */
[C---:B------:R-:W-:Y:S01]  /*1c90*/  IMAD.U32 R61, R9.reuse, 0x10000, RZ ;  /* 0x00010000093d7824 */ /* 0x040fe200078e00ff */
[----:B------:R-:W-:Y:S01]  /*1ca0*/  PRMT R9, R9, 0x7632, R9 ;  /* 0x0000763209097816 */ /* 0x000fe20000000009 */
[----:B------:R-:W-:Y:S01]  /*1cb0*/  IMAD.U32 R8, R8, 0x10000, RZ ;  /* 0x0001000008087824 */ /* 0x000fe200078e00ff */
[----:B------:R-:W-:Y:S02]  /*1cc0*/  PRMT R20, R20, 0x7632, R20 ;  /* 0x0000763214147816 */ /* 0x000fe40000000014 */
[----:B------:R-:W-:Y:S01]  /*1cd0*/  PRMT R12, R12, 0x7632, R12 ;  /* 0x000076320c0c7816 */ /* 0x000fe2000000000c */
[----:B------:R-:W-:Y:S01]  /*1ce0*/  IMAD.U32 R24, R9, 0x10000, RZ ;  /* 0x0001000009187824 */ /* 0x000fe200078e00ff */
[----:B------:R-:W-:Y:S01]  /*1cf0*/  FADD R16, R17, R8 ;  /* 0x0000000811107221 */ /* 0x000fe20000000000 */
[----:B------:R-:W-:Y:S02]  /*1d00*/  IMAD.U32 R17, R21, 0x10000, RZ ;  /* 0x0001000015117824 */ /* 0x000fe400078e00ff */
[----:B------:R-:W-:Y:S01]  /*1d10*/  IMAD.U32 R9, R13, 0x10000, RZ ;  /* 0x000100000d097824 */ /* 0x000fe200078e00ff */
[----:B------:R-:W-:Y:S01]  /*1d20*/  FADD R18, R18, R61 ;  /* 0x0000003d12127221 */ /* 0x000fe20000000000 */
[----:B------:R-:W-:Y:S01]  /*1d30*/  IMAD.U32 R20, R20, 0x10000, RZ ;  /* 0x0001000014147824 */ /* 0x000fe200078e00ff */
[----:B------:R-:W-:Y:S01]  /*1d40*/  FADD R26, R26, R17 ;  /* 0x000000111a1a7221 */ /* 0x000fe20000000000 */
[----:B------:R-:W-:Y:S01]  /*1d50*/  FADD R9, -R4, R9 ;  /* 0x0000000904097221 */ /* 0x000fe20000000100 */
[----:B------:R-:W-:Y:S01]  /*1d60*/  IMAD.U32 R17, R12, 0x10000, RZ ;  /* 0x000100000c117824 */ /* 0x000fe200078e00ff */
[--C-:B------:R-:W-:Y:S01]  /*1d70*/  FADD R25, R25, R20.reuse ;  /* 0x0000001419197221 */ /* 0x100fe20000000000 */
[----:B------:R-:W-:Y:S01]  /*1d80*/  FADD R18, R18, 1 ;  /* 0x3f80000012127421 */ /* 0x000fe20000000000 */
[----:B------:R-:W-:Y:S01]  /*1d90*/  FMUL R9, R38, R9 ;  /* 0x0000000926097220 */ /* 0x000fe20000400000 */
[----:B------:R-:W-:Y:S01]  /*1da0*/  PRMT R20, R21, 0x7632, R20 ;  /* 0x0000763215147816 */ /* 0x000fe20000000014 */
[----:B------:R-:W-:Y:S01]  /*1db0*/  FADD R21, -R4, R17 ;  /* 0x0000001104157221 */ /* 0x000fe20000000100 */
[C---:B------:R-:W-:Y:S01]  /*1dc0*/  PRMT R8, R14.reuse, 0x7632, R8 ;  /* 0x000076320e087816 */ /* 0x040fe20000000008 */
[----:B------:R-:W-:Y:S01]  /*1dd0*/  FFMA R9, R9, R18, R26 ;  /* 0x0000001209097223 */ /* 0x000fe2000000001a */
[----:B------:R-:W-:Y:S01]  /*1de0*/  IMAD.U32 R17, R14, 0x10000, RZ ;  /* 0x000100000e117824 */ /* 0x000fe200078e00ff */
[----:B------:R-:W-:Y:S01]  /*1df0*/  FADD R16, R16, 1 ;  /* 0x3f80000010107421 */ /* 0x000fe20000000000 */
[----:B------:R-:W-:Y:S01]  /*1e00*/  FMUL R14, R38, R21 ;  /* 0x00000015260e7220 */ /* 0x000fe20000400000 */
[----:B------:R-:W-:-:S03]  /*1e10*/  PRMT R18, R13, 0x7632, R18 ;  /* 0x000076320d127816 */ /* 0x000fc60000000012 */
[----:B------:R-:W-:Y:S02]  /*1e20*/  FFMA R14, R14, R16, R25 ;  /* 0x000000100e0e7223 */ /* 0x000fe40000000019 */
[----:B------:R-:W-:Y:S01]  /*1e30*/  IMAD.U32 R25, R18, 0x10000, RZ ;  /* 0x0001000012197824 */ /* 0x000fe200078e00ff */
[----:B------:R-:W-:-:S03]  /*1e40*/  FSETP.GEU.AND P2, PT, R6, R9, PT ;  /* 0x000000090600720b */ /* 0x000fc60003f4e000 */
[----:B------:R-:W-:Y:S01]  /*1e50*/  FADD R25, -R4, R25 ;  /* 0x0000001904197221 */ /* 0x000fe20000000100 */
[----:B------:R-:W-:Y:S01]  /*1e60*/  FADD R19, R19, R24 ;  /* 0x0000001813137221 */ /* 0x000fe20000000000 */
[----:B------:R-:W-:Y:S01]  /*1e70*/  IMAD.U32 R20, R20, 0x10000, RZ ;  /* 0x0001000014147824 */ /* 0x000fe200078e00ff */
[C---:B------:R-:W-:Y:S01]  /*1e80*/  PRMT R16, R10.reuse, 0x7632, R16 ;  /* 0x000076320a107816 */ /* 0x040fe20000000010 */
[----:B------:R-:W-:Y:S01]  /*1e90*/  IMAD.U32 R21, R10, 0x10000, RZ ;  /* 0x000100000a157824 */ /* 0x000fe200078e00ff */
[----:B------:R-:W-:Y:S01]  /*1ea0*/  FMUL R10, R38, R25 ;  /* 0x00000019260a7220 */ /* 0x000fe20000400000 */
[-C--:B------:R-:W-:Y:S01]  /*1eb0*/  FSEL R25, R6, R9.reuse, !P2 ;  /* 0x0000000906197208 */ /* 0x080fe20005000000 */
[----:B------:R-:W-:Y:S01]  /*1ec0*/  FADD R27, R27, R20 ;  /* 0x000000141b1b7221 */ /* 0x000fe20000000000 */
[----:B------:R-:W-:Y:S01]  /*1ed0*/  FSETP.GT.AND P3, PT, R55, R9, PT ;  /* 0x000000093700720b */ /* 0x000fe20003f64000 */
[----:B------:R-:W-:Y:S01]  /*1ee0*/  FADD R19, R19, 1 ;  /* 0x3f80000013137421 */ /* 0x000fe20000000000 */
[----:B------:R-:W-:Y:S01]  /*1ef0*/  FSETP.GEU.AND P4, PT, R54, R59, PT ;  /* 0x0000003b3600720b */ /* 0x000fe20003f8e000 */
[----:B------:R-:W-:Y:S01]  /*1f00*/  FADD R28, R28, R21 ;  /* 0x000000151c1c7221 */ /* 0x000fe20000000000 */
[----:B------:R-:W-:Y:S01]  /*1f10*/  @!P1 FSEL R6, R6, R25, P0 ;  /* 0x0000001906069208 */ /* 0x000fe20000000000 */
[----:B------:R-:W-:Y:S01]  /*1f20*/  FFMA R10, R10, R19, R27 ;  /* 0x000000130a0a7223 */ /* 0x000fe2000000001b */
[----:B------:R-:W-:-:S02]  /*1f30*/  FSETP.NAN.AND P2, PT, R55, R55, PT ;  /* 0x000000373700720b */ /* 0x000fc40003f48000 */
[----:B------:R-:W-:Y:S02]  /*1f40*/  FSEL R18, R55, R9, P3 ;  /* 0x0000000937127208 */ /* 0x000fe40001800000 */
[C---:B------:R-:W-:Y:S02]  /*1f50*/  FSETP.NAN.AND P0, PT, R54.reuse, R54, PT ;  /* 0x000000363600720b */ /* 0x040fe40003f08000 */
[----:B------:R-:W-:Y:S01]  /*1f60*/  FSEL R21, R54, R59, !P4 ;  /* 0x0000003b36157208 */ /* 0x000fe20006000000 */
[C---:B------:R-:W-:Y:S01]  /*1f70*/  IMAD.U32 R19, R22.reuse, 0x10000, RZ ;  /* 0x0001000016137824 */ /* 0x040fe200078e00ff */
[----:B------:R-:W-:Y:S02]  /*1f80*/  PRMT R20, R22, 0x7632, R20 ;  /* 0x0000763216147816 */ /* 0x000fe40000000014 */
[----:B------:R-:W-:Y:S02]  /*1f90*/  PRMT R13, R11, 0x7632, R13 ;  /* 0x000076320b0d7816 */ /* 0x000fe4000000000d */
[----:B------:R-:W-:-:S02]  /*1fa0*/  PRMT R22, R23, 0x7632, R22 ;  /* 0x0000763217167816 */ /* 0x000fc40000000016 */
[----:B------:R-:W-:Y:S02]  /*1fb0*/  PRMT R12, R15, 0x7632, R12 ;  /* 0x000076320f0c7816 */ /* 0x000fe4000000000c */
[----:B------:R-:W-:Y:S01]  /*1fc0*/  @!P1 FSEL R55, R55, R18, P2 ;  /* 0x0000001237379208 */ /* 0x000fe20001000000 */
[----:B------:R-:W-:Y:S01]  /*1fd0*/  IMAD.U32 R18, R16, 0x10000, RZ ;  /* 0x0001000010127824 */ /* 0x000fe200078e00ff */
[----:B------:R-:W-:Y:S01]  /*1fe0*/  @!P1 FSEL R54, R54, R21, P0 ;  /* 0x0000001536369208 */ /* 0x000fe20000000000 */
[----:B------:R-:W-:Y:S02]  /*1ff0*/  IMAD.U32 R21, R8, 0x10000, RZ ;  /* 0x0001000008157824 */ /* 0x000fe400078e00ff */
[----:B------:R-:W-:Y:S02]  /*2000*/  IMAD.U32 R15, R15, 0x10000, RZ ;  /* 0x000100000f0f7824 */ /* 0x000fe400078e00ff */
[----:B------:R-:W-:Y:S01]  /*2010*/  IMAD.U32 R11, R11, 0x10000, RZ ;  /* 0x000100000b0b7824 */ /* 0x000fe200078e00ff */
[----:B------:R-:W-:Y:S01]  /*2020*/  FADD R29, R29, R18 ;  /* 0x000000121d1d7221 */ /* 0x000fe20000000000 */
[----:B------:R-:W-:Y:S01]  /*2030*/  IMAD.U32 R16, R13, 0x10000, RZ ;  /* 0x000100000d107824 */ /* 0x000fe200078e00ff */
[----:B------:R-:W-:Y:S01]  /*2040*/  FADD R21, -R4, R21 ;  /* 0x0000001504157221 */ /* 0x000fe20000000100 */
[----:B------:R-:W-:Y:S01]  /*2050*/  IMAD.U32 R22, R22, 0x10000, RZ ;  /* 0x0001000016167824 */ /* 0x000fe200078e00ff */
[----:B------:R-:W-:Y:S01]  /*2060*/  FSETP.GEU.AND P5, PT, R3, R10, PT ;  /* 0x0000000a0300720b */ /* 0x000fe20003fae000 */
[----:B------:R-:W-:-:S02]  /*2070*/  IMAD.U32 R20, R20, 0x10000, RZ ;  /* 0x0001000014147824 */ /* 0x000fc400078e00ff */
[----:B------:R-:W-:Y:S01]  /*2080*/  IMAD.U32 R13, R12, 0x10000, RZ ;  /* 0x000100000c0d7824 */ /* 0x000fe200078e00ff */
[----:B------:R-:W-:Y:S01]  /*2090*/  FADD R11, R30, R11 ;  /* 0x0000000b1e0b7221 */ /* 0x000fe20000000000 */
[----:B------:R-:W-:Y:S01]  /*20a0*/  IMAD.U32 R23, R23, 0x10000, RZ ;  /* 0x0001000017177824 */ /* 0x000fe200078e00ff */
[C---:B------:R-:W-:Y:S01]  /*20b0*/  FADD R15, -R4.reuse, R15 ;  /* 0x0000000f040f7221 */ /* 0x040fe20000000100 */
[----:B------:R-:W-:Y:S01]  /*20c0*/  FADD R31, R31, R16 ;  /* 0x000000101f1f7221 */ /* 0x000fe20000000000 */
[----:B------:R-:W-:Y:S01]  /*20d0*/  FADD R35, R35, R22 ;  /* 0x0000001623237221 */ /* 0x000fe20000000000 */
[----:B------:R-:W-:Y:S01]  /*20e0*/  FADD R20, R33, R20 ;  /* 0x0000001421147221 */ /* 0x000fe20000000000 */
[----:B------:R-:W-:Y:S01]  /*20f0*/  FADD R13, -R4, R13 ;  /* 0x0000000d040d7221 */ /* 0x000fe20000000100 */
[----:B------:R-:W-:Y:S01]  /*2100*/  FADD R16, R29, 1 ;  /* 0x3f8000001d107421 */ /* 0x000fe20000000000 */
[----:B------:R-:W-:Y:S01]  /*2110*/  FMUL R21, R38, R21 ;  /* 0x0000001526157220 */ /* 0x000fe20000400000 */
[----:B------:R-:W-:Y:S01]  /*2120*/  FSEL R22, R3, R10, !P5 ;  /* 0x0000000a03167208 */ /* 0x000fe20006800000 */
[----:B------:R-:W-:Y:S01]  /*2130*/  FADD R34, R34, R23 ;  /* 0x0000001722227221 */ /* 0x000fe20000000000 */
[----:B------:R-:W-:Y:S01]  /*2140*/  FSETP.GT.AND P3, PT, R36, R59, PT ;  /* 0x0000003b2400720b */ /* 0x000fe20003f64000 */
[----:B------:R-:W-:Y:S01]  /*2150*/  FADD R11, R11, 1 ;  /* 0x3f8000000b0b7421 */ /* 0x000fe20000000000 */
[----:B------:R-:W-:Y:S01]  /*2160*/  FSETP.GEU.AND P5, PT, R7, R14, PT ;  /* 0x0000000e0700720b */ /* 0x000fe20003fae000 */
[C---:B------:R-:W-:Y:S01]  /*2170*/  FMUL R15, R38.reuse, R15 ;  /* 0x0000000f260f7220 */ /* 0x040fe20000400000 */
[----:B------:R-:W-:Y:S01]  /*2180*/  FADD R31, R31, 1 ;  /* 0x3f8000001f1f7421 */ /* 0x000fe20000000000 */
[----:B------:R-:W-:Y:S01]  /*2190*/  FMUL R8, R38, R13 ;  /* 0x0000000d26087220 */ /* 0x000fe20000400000 */
[----:B------:R-:W-:Y:S01]  /*21a0*/  FFMA R20, R21, R16, R20 ;  /* 0x0000001015147223 */ /* 0x000fe20000000014 */
[----:B------:R-:W-:Y:S01]  /*21b0*/  FSEL R25, R36, R59, P3 ;  /* 0x0000003b24197208 */ /* 0x000fe20001800000 */
[----:B------:R-:W-:Y:S01]  /*21c0*/  FFMA R15, R15, R11, R34 ;  /* 0x0000000b0f0f7223 */ /* 0x000fe20000000022 */
[----:B------:R-:W-:-:S02]  /*21d0*/  FSETP.GT.AND P4, PT, R37, R10, PT ;  /* 0x0000000a2500720b */ /* 0x000fc40003f84000 */
[-C--:B------:R-:W-:Y:S02]  /*21e0*/  FSEL R16, R7, R14.reuse, !P5 ;  /* 0x0000000e07107208 */ /* 0x080fe40006800000 */
[----:B------:R-:W-:Y:S02]  /*21f0*/  FSETP.NAN.AND P3, PT, R3, R3, PT ;  /* 0x000000030300720b */ /* 0x000fe40003f68000 */
[----:B------:R-:W-:Y:S01]  /*2200*/  FSETP.GT.AND P5, PT, R39, R14, PT ;  /* 0x0000000e2700720b */ /* 0x000fe20003fa4000 */
[----:B------:R-:W-:Y:S01]  /*2210*/  FFMA R18, R8, R31, R35 ;  /* 0x0000001f08127223 */ /* 0x000fe20000000023 */
[----:B------:R-:W-:Y:S01]  /*2220*/  FSEL R24, R37, R10, P4 ;  /* 0x0000000a25187208 */ /* 0x000fe20002000000 */
[----:B------:R-:W-:Y:S01]  /*2230*/  FADD R17, -R4, R17 ;  /* 0x0000001104117221 */ /* 0x000fe20000000100 */
[----:B------:R-:W-:Y:S02]  /*2240*/  F2FP.BF16.PACK_AB R8, R14, R59 ;  /* 0x0000003b0e08723e */ /* 0x000fe400000010ff */
[----:B------:R-:W-:-:S02]  /*2250*/  FSETP.NAN.AND P4, PT, R39, R39, PT ;  /* 0x000000272700720b */ /* 0x000fc40003f88000 */
[----:B------:R-:W-:Y:S02]  /*2260*/  FSEL R14, R39, R14, P5 ;  /* 0x0000000e270e7208 */ /* 0x000fe40002800000 */
[----:B------:R-:W-:Y:S02]  /*2270*/  @!P1 FSEL R3, R3, R22, P3 ;  /* 0x0000001603039208 */ /* 0x000fe40001800000 */
[----:B------:R-:W-:Y:S02]  /*2280*/  FSETP.NAN.AND P0, PT, R7, R7, PT ;  /* 0x000000070700720b */ /* 0x000fe40003f08000 */
[-C--:B------:R-:W-:Y:S02]  /*2290*/  FSETP.GEU.AND P3, PT, R53, R15.reuse, PT ;  /* 0x0000000f3500720b */ /* 0x080fe40003f6e000 */
[----:B------:R-:W-:Y:S01]  /*22a0*/  FSETP.GT.AND P5, PT, R40, R15, PT ;  /* 0x0000000f2800720b */ /* 0x000fe20003fa4000 */
[----:B------:R-:W-:Y:S01]  /*22b0*/  FADD R19, R32, R19 ;  /* 0x0000001320137221 */ /* 0x000fe20000000000 */
[----:B------:R-:W-:Y:S01]  /*22c0*/  FADD R28, R28, 1 ;  /* 0x3f8000001c1c7421 */ /* 0x000fe20000000000 */
[----:B------:R-:W-:Y:S01]  /*22d0*/  FMUL R12, R38, R17 ;  /* 0x00000011260c7220 */ /* 0x000fe20000400000 */
[----:B------:R-:W-:-:S02]  /*22e0*/  @!P1 FSEL R39, R39, R14, P4 ;  /* 0x0000000e27279208 */ /* 0x000fc40002000000 */
[-C--:B------:R-:W-:Y:S02]  /*22f0*/  F2FP.BF16.PACK_AB R11, R18, R15.reuse ;  /* 0x0000000f120b723e */ /* 0x080fe400000010ff */
[----:B------:R-:W-:Y:S02]  /*2300*/  @!P1 FSEL R7, R7, R16, P0 ;  /* 0x0000001007079208 */ /* 0x000fe40000000000 */
[-C--:B------:R-:W-:Y:S02]  /*2310*/  FSEL R14, R53, R15.reuse, !P3 ;  /* 0x0000000f350e7208 */ /* 0x080fe40005800000 */
[C---:B------:R-:W-:Y:S02]  /*2320*/  FSETP.NAN.AND P0, PT, R40.reuse, R40, PT ;  /* 0x000000282800720b */ /* 0x040fe40003f08000 */
[----:B------:R-:W-:Y:S01]  /*2330*/  FSEL R15, R40, R15, P5 ;  /* 0x0000000f280f7208 */ /* 0x000fe20002800000 */
[----:B------:R-:W-:Y:S01]  /*2340*/  FFMA R19, R12, R28, R19 ;  /* 0x0000001c0c137223 */ /* 0x000fe20000000013 */
[----:B------:R-:W-:-:S02]  /*2350*/  FSETP.NAN.AND P2, PT, R36, R36, PT ;  /* 0x000000242400720b */ /* 0x000fc40003f48000 */
[----:B------:R-:W-:Y:S02]  /*2360*/  @!P1 FSEL R40, R40, R15, P0 ;  /* 0x0000000f28289208 */ /* 0x000fe40000000000 */
[----:B------:R-:W-:Y:S02]  /*2370*/  @!P1 FSEL R36, R36, R25, P2 ;  /* 0x0000001924249208 */ /* 0x000fe40001000000 */
[----:B------:R-:W-:Y:S01]  /*2380*/  IADD3 R49, P0, R49, 0x40, RZ ;  /* 0x0000004031317810 */ /* 0x000fe20007f1e0ff */
[----:B------:R-:W-:Y:S01]  /*2390*/  IMAD.WIDE R12, R57, R52, c[0x0][0x178] ;  /* 0x00005e00390c7625 */ /* 0x000fe200078e0234 */
[----:B------:R-:W-:Y:S02]  /*23a0*/  FSETP.NAN.AND P2, PT, R37, R37, PT ;  /* 0x000000252500720b */ /* 0x000fe40003f48000 */
[----:B------:R-:W-:Y:S02]  /*23b0*/  F2FP.BF16.PACK_AB R9, R10, R9 ;  /* 0x000000090a09723e */ /* 0x000fe400000010ff */
[-C--:B------:R-:W-:Y:S01]  /*23c0*/  F2FP.BF16.PACK_AB R10, R20, R19.reuse ;  /* 0x00000013140a723e */ /* 0x080fe200000010ff */
[----:B------:R-:W-:Y:S01]  /*23d0*/  IMAD.X R56, RZ, RZ, R56, P0 ;  /* 0x000000ffff387224 */ /* 0x000fe200000e0638 */
[----:B------:R-:W-:-:S02]  /*23e0*/  FSETP.GEU.AND P4, PT, R44, R19, PT ;  /* 0x000000132c00720b */ /* 0x000fc40003f8e000 */
[----:B------:R-:W-:Y:S02]  /*23f0*/  @!P1 FSEL R37, R37, R24, P2 ;  /* 0x0000001825259208 */ /* 0x000fe40001000000 */
[----:B------:R-:W-:Y:S01]  /*2400*/  FSETP.GT.AND P3, PT, R48, R19, PT ;  /* 0x000000133000720b */ /* 0x000fe20003f64000 */
[----:B------:R0:W-:Y:S01]  /*2410*/  @!P1 STG.E.128 [R12.64], R8 ;  /* 0x000000080c009986 */ /* 0x0001e2000c101d04 */
[----:B------:R-:W-:Y:S02]  /*2420*/  FSETP.NAN.AND P2, PT, R53, R53, PT ;  /* 0x000000353500720b */ /* 0x000fe40003f48000 */
[----:B------:R-:W-:Y:S02]  /*2430*/  ISETP.GE.U32.AND P0, PT, R49, 0xbc0, PT ;  /* 0x00000bc03100780c */ /* 0x000fe40003f06070 */
[----:B------:R-:W-:Y:S02]  /*2440*/  @!P1 FSEL R53, R53, R14, P2 ;  /* 0x0000000e35359208 */ /* 0x000fe40001000000 */
[----:B------:R-:W-:-:S02]  /*2450*/  ISETP.GE.U32.AND.EX P0, PT, R56, RZ, PT, P0 ;  /* 0x000000ff3800720c */ /* 0x000fc40003f06100 */
[----:B------:R-:W-:Y:S02]  /*2460*/  FSETP.GT.AND P2, PT, R41, R18, PT ;  /* 0x000000122900720b */ /* 0x000fe40003f44000 */
[C---:B------:R-:W-:Y:S02]  /*2470*/  FSETP.NAN.AND P5, PT, R44.reuse, R44, PT ;  /* 0x0000002c2c00720b */ /* 0x040fe40003fa8000 */
[-C--:B0-----:R-:W-:Y:S02]  /*2480*/  FSEL R9, R44, R19.reuse, !P4 ;  /* 0x000000132c097208 */ /* 0x081fe40006000000 */
[----:B------:R-:W-:Y:S02]  /*2490*/  FSEL R19, R48, R19, P3 ;  /* 0x0000001330137208 */ /* 0x000fe40001800000 */
[----:B------:R-:W-:Y:S02]  /*24a0*/  FSETP.GEU.AND P3, PT, R51, R18, PT ;  /* 0x000000123300720b */ /* 0x000fe40003f6e000 */
[----:B------:R-:W-:-:S02]  /*24b0*/  FSETP.GEU.AND P6, PT, R45, R20, PT ;  /* 0x000000142d00720b */ /* 0x000fc40003fce000 */
[-C--:B------:R-:W-:Y:S02]  /*24c0*/  FSEL R10, R51, R18.reuse, !P3 ;  /* 0x00000012330a7208 */ /* 0x080fe40005800000 */
[----:B------:R-:W-:Y:S02]  /*24d0*/  FSEL R18, R41, R18, P2 ;  /* 0x0000001229127208 */ /* 0x000fe40001000000 */
[----:B------:R-:W-:Y:S02]  /*24e0*/  FSETP.NAN.AND P4, PT, R48, R48, PT ;  /* 0x000000303000720b */ /* 0x000fe40003f88000 */
[-C--:B------:R-:W-:Y:S02]  /*24f0*/  FSETP.GT.AND P2, PT, R50, R20.reuse, PT ;  /* 0x000000143200720b */ /* 0x080fe40003f44000 */
[----:B------:R-:W-:Y:S02]  /*2500*/  @!P1 FSEL R44, R44, R9, P5 ;  /* 0x000000092c2c9208 */ /* 0x000fe40002800000 */
[----:B------:R-:W-:-:S02]  /*2510*/  FSEL R8, R45, R20, !P6 ;  /* 0x000000142d087208 */ /* 0x000fc40007000000 */
[----:B------:R-:W-:Y:S02]  /*2520*/  @!P1 FSEL R48, R48, R19, P4 ;  /* 0x0000001330309208 */ /* 0x000fe40002000000 */
[----:B------:R-:W-:Y:S02]  /*2530*/  FSEL R9, R50, R20, P2 ;  /* 0x0000001432097208 */ /* 0x000fe40001000000 */
[----:B------:R-:W-:Y:S02]  /*2540*/  IADD3 R42, P6, R42, 0x100, RZ ;  /* 0x000001002a2a7810 */ /* 0x000fe40007fde0ff */
[----:B------:R-:W-:Y:S02]  /*2550*/  FSETP.NAN.AND P5, PT, R51, R51, PT ;  /* 0x000000333300720b */ /* 0x000fe40003fa8000 */
[----:B------:R-:W-:Y:S02]  /*2560*/  FSETP.NAN.AND P4, PT, R41, R41, PT ;  /* 0x000000292900720b */ /* 0x000fe40003f88000 */
[----:B------:R-:W-:-:S02]  /*2570*/  FSETP.NAN.AND P3, PT, R45, R45, PT ;  /* 0x0000002d2d00720b */ /* 0x000fc40003f68000 */
[C---:B------:R-:W-:Y:S01]  /*2580*/  FSETP.NAN.AND P2, PT, R50.reuse, R50, PT ;  /* 0x000000323200720b */ /* 0x040fe20003f48000 */
[----:B------:R-:W-:Y:S01]  /*2590*/  IMAD.X R43, RZ, RZ, R43, P6 ;  /* 0x000000ffff2b7224 */ /* 0x000fe200030e062b */
[----:B------:R-:W-:Y:S02]  /*25a0*/  @!P1 FSEL R51, R51, R10, P5 ;  /* 0x0000000a33339208 */ /* 0x000fe40002800000 */
[----:B------:R-:W-:Y:S02]  /*25b0*/  @!P1 FSEL R41, R41, R18, P4 ;  /* 0x0000001229299208 */ /* 0x000fe40002000000 */
[----:B------:R-:W-:Y:S02]  /*25c0*/  @!P1 FSEL R45, R45, R8, P3 ;  /* 0x000000082d2d9208 */ /* 0x000fe40001800000 */
[----:B------:R-:W-:Y:S01]  /*25d0*/  @!P1 FSEL R50, R50, R9, P2 ;  /* 0x0000000932329208 */ /* 0x000fe20001000000 */
[----:B------:R-:W-:Y:S05]  /*25e0*/  @!P0 BRA `(.L_x_1) ;  /* 0xfffff51000008947 */ /* 0x000fea000383ffff */
[C---:B------:R-:W-:Y:S01]  /*25f0*/  FSETP.NAN.AND P0, PT, R54.reuse, R54, PT ;  /* 0x000000363600720b */ /* 0x040fe20003f08000 */
[----:B------:R-:W-:Y:S01]  /*2600*/  IMAD.WIDE R10, R5, R52, c[0x0][0x190] ;  /* 0x00006400050a7625 */ /* 0x000fe200078e0234 */
[----:B------:R-:W-:-:S02]  /*2610*/  FSETP.GEU.AND P3, PT, R54, R7, PT ;  /* 0x000000073600720b */ /* 0x000fc40003f6e000 */
[----:B------:R-:W-:Y:S01]  /*2620*/  FSEL R7, R54, R7, P0 ;  /* 0x0000000736077208 */ /* 0x000fe20000000000 */
[C---:B------:R-:W-:Y:S01]  /*2630*/  IMAD.WIDE R12, R5.reuse, R52, c[0x0][0x198] ;  /* 0x00006600050c7625 */ /* 0x040fe200078e0234 */
[----:B------:R-:W-:Y:S02]  /*2640*/  FSETP.NAN.AND P2, PT, R36, R36, PT ;  /* 0x000000242400720b */ /* 0x000fe40003f48000 */
[----:B------:R-:W-:Y:S01]  /*2650*/  FSEL R54, R54, R7, !P3 ;  /* 0x0000000736367208 */ /* 0x000fe20005800000 */
[C---:B------:R-:W-:Y:S01]  /*2660*/  IMAD.WIDE R16, R5.reuse, R52, c[0x0][0x1a8] ;  /* 0x00006a0005107625 */ /* 0x040fe200078e0234 */
[-C--:B------:R-:W-:Y:S02]  /*2670*/  FSETP.GT.AND P0, PT, R36, R39.reuse, PT ;  /* 0x000000272400720b */ /* 0x080fe40003f04000 */
[----:B------:R-:W-:Y:S01]  /*2680*/  FSETP.GEU.AND P4, PT, R54, R6, PT ;  /* 0x000000063600720b */ /* 0x000fe20003f8e000 */
[----:B------:R-:W-:Y:S01]  /*2690*/  IMAD.WIDE R18, R5, R52, c[0x0][0x1b0] ;  /* 0x00006c0005127625 */ /* 0x000fe200078e0234 */
[----:B------:R-:W-:-:S02]  /*26a0*/  FSEL R39, R36, R39, P2 ;  /* 0x0000002724277208 */ /* 0x000fc40001000000 */
[----:B------:R-:W-:Y:S02]  /*26b0*/  SHF.R.U32.HI R9, RZ, 0x3, R0 ;  /* 0x00000003ff097819 */ /* 0x000fe40000011600 */
[----:B------:R-:W-:Y:S02]  /*26c0*/  FSEL R36, R36, R39, P0 ;  /* 0x0000002724247208 */ /* 0x000fe40000000000 */
[----:B------:R-:W-:Y:S02]  /*26d0*/  FSETP.NAN.AND P0, PT, R54, R54, PT ;  /* 0x000000363600720b */ /* 0x000fe40003f08000 */
[C---:B------:R-:W-:Y:S02]  /*26e0*/  FSETP.GT.AND P2, PT, R36.reuse, R55, PT ;  /* 0x000000372400720b */ /* 0x040fe40003f44000 */
[----:B------:R-:W-:Y:S02]  /*26f0*/  FSETP.NAN.AND P3, PT, R36, R36, PT ;  /* 0x000000242400720b */ /* 0x000fe40003f68000 */
[----:B------:R-:W-:-:S02]  /*2700*/  @P4 FSEL R54, R54, R6, P0 ;  /* 0x0000000636364208 */ /* 0x000fc40000000000 */
[----:B------:R-:W-:Y:S02]  /*2710*/  SGXT.U32 R9, R9, 0x6 ;  /* 0x000000060909781a */ /* 0x000fe40000000000 */
[C---:B------:R-:W-:Y:S02]  /*2720*/  FSETP.GEU.AND P4, PT, R54.reuse, R3, PT ;  /* 0x000000033600720b */ /* 0x040fe40003f8e000 */
[----:B------:R-:W-:Y:S02]  /*2730*/  FSETP.NAN.AND P0, PT, R54, R54, PT ;  /* 0x000000363600720b */ /* 0x000fe40003f08000 */
[----:B------:R-:W-:Y:S02]  /*2740*/  LOP3.LUT R8, R0, 0x3f, RZ, 0xc0, !PT ;  /* 0x0000003f00087812 */ /* 0x000fe400078ec0ff */
[----:B------:R-:W-:-:S04]  /*2750*/  @!P2 FSEL R36, R36, R55, P3 ;  /* 0x000000372424a208 */ /* 0x000fc80001800000 */
[C---:B------:R-:W-:Y:S02]  /*2760*/  FSETP.GT.AND P2, PT, R36.reuse, R37, PT ;  /* 0x000000252400720b */ /* 0x040fe40003f44000 */
[----:B------:R-:W-:Y:S02]  /*2770*/  FSETP.NAN.AND P3, PT, R36, R36, PT ;  /* 0x000000242400720b */ /* 0x000fe40003f68000 */
[----:B------:R-:W-:-:S04]  /*2780*/  @P4 FSEL R54, R54, R3, P0 ;  /* 0x0000000336364208 */ /* 0x000fc80000000000 */
[C---:B------:R-:W-:Y:S02]  /*2790*/  FSETP.GEU.AND P4, PT, R54.reuse, R44, PT ;  /* 0x0000002c3600720b */ /* 0x040fe40003f8e000 */
[----:B------:R-:W-:-:S03]  /*27a0*/  FSETP.NAN.AND P0, PT, R54, R54, PT ;  /* 0x000000363600720b */ /* 0x000fc60003f08000 */
        /* <DEDUP_REMOVED lines=22> */
[----:B------:R-:W-:Y:S01]  /*2910*/  FSETP.NAN.AND P0, PT, R54, R54, PT ;  /* 0x000000363600720b */ /* 0x000fe20003f08000 */
[----:B------:R-:W0:Y:S04]  /*2920*/  SHFL.BFLY PT, R3, R54, 0x4, 0x1f ;  /* 0x0c801f0036037f89 */ /* 0x000e2800000e0000 */
[----:B------:R-:W-:-:S04]  /*2930*/  @!P2 FSEL R36, R36, R41, P3 ;  /* 0x000000292424a208 */ /* 0x000fc80001800000 */
[----:B------:R-:W-:Y:S01]  /*2940*/  FSETP.NAN.AND P3, PT, R36, R36, PT ;  /* 0x000000242400720b */ /* 0x000fe20003f68000 */
[----:B------:R-:W1:Y:S01]  /*2950*/  SHFL.BFLY PT, R7, R36, 0x4, 0x1f ;  /* 0x0c801f0024077f89 */ /* 0x000e6200000e0000 */
[----:B0-----:R-:W-:-:S04]  /*2960*/  FSETP.GEU.AND P4, PT, R54, R3, PT ;  /* 0x000000033600720b */ /* 0x001fc80003f8e000 */
[----:B------:R-:W-:-:S04]  /*2970*/  @!P0 FSEL R54, R54, R3, !P4 ;  /* 0x0000000336368208 */ /* 0x000fc80006000000 */
[----:B------:R-:W-:Y:S01]  /*2980*/  FSETP.NAN.AND P0, PT, R54, R54, PT ;  /* 0x000000363600720b */ /* 0x000fe20003f08000 */
[----:B------:R-:W0:Y:S01]  /*2990*/  SHFL.BFLY PT, R3, R54, 0x2, 0x1f ;  /* 0x0c401f0036037f89 */ /* 0x000e2200000e0000 */
[----:B-1----:R-:W-:-:S04]  /*29a0*/  FSETP.GT.AND P2, PT, R36, R7, PT ;  /* 0x000000072400720b */ /* 0x002fc80003f44000 */
[----:B------:R-:W-:-:S04]  /*29b0*/  @!P3 FSEL R36, R36, R7, P2 ;  /* 0x000000072424b208 */ /* 0x000fc80001000000 */
[----:B------:R-:W-:Y:S01]  /*29c0*/  FSETP.NAN.AND P3, PT, R36, R36, PT ;  /* 0x000000242400720b */ /* 0x000fe20003f68000 */
[----:B------:R-:W1:Y:S01]  /*29d0*/  SHFL.BFLY PT, R7, R36, 0x2, 0x1f ;  /* 0x0c401f0024077f89 */ /* 0x000e6200000e0000 */
[----:B0-----:R-:W-:Y:S02]  /*29e0*/  FSETP.GEU.AND P4, PT, R54, R3, PT ;  /* 0x000000033600720b */ /* 0x001fe40003f8e000 */
[----:B-1----:R-:W-:-:S11]  /*29f0*/  FSETP.GT.AND P2, PT, R36, R7, PT ;  /* 0x000000072400720b */ /* 0x002fd60003f44000 */
[----:B------:R-:W-:-:S04]  /*2a00*/  @P4 FSEL R54, R54, R3, P0 ;  /* 0x0000000336364208 */ /* 0x000fc80000000000 */
[----:B------:R-:W-:Y:S01]  /*2a10*/  FSETP.NAN.AND P0, PT, R54, R54, PT ;  /* 0x000000363600720b */ /* 0x000fe20003f08000 */
[----:B------:R-:W0:Y:S01]  /*2a20*/  SHFL.BFLY PT, R3, R54, 0x1, 0x1f ;  /* 0x0c201f0036037f89 */ /* 0x000e2200000e0000 */
[----:B------:R-:W-:-:S05]  /*2a30*/  @!P2 FSEL R36, R36, R7, P3 ;  /* 0x000000072424a208 */ /* 0x000fca0001800000 */
[----:B------:R-:W1:Y:S01]  /*2a40*/  SHFL.BFLY PT, R7, R36, 0x1, 0x1f ;  /* 0x0c201f0024077f89 */ /* 0x000e6200000e0000 */
[----:B0-----:R-:W-:Y:S02]  /*2a50*/  FSETP.GEU.AND P3, PT, R54, R3, PT ;  /* 0x000000033600720b */ /* 0x001fe40003f6e000 */
[----:B-1----:R-:W-:-:S11]  /*2a60*/  FSETP.GT.AND P2, PT, R36, R7, PT ;  /* 0x000000072400720b */ /* 0x002fd60003f44000 */
[----:B------:R-:W-:Y:S02]  /*2a70*/  @P3 FSEL R54, R54, R3, P0 ;  /* 0x0000000336363208 */ /* 0x000fe40000000000 */
[----:B------:R-:W-:Y:S02]  /*2a80*/  FSETP.NAN.AND P0, PT, R36, R36, PT ;  /* 0x000000242400720b */ /* 0x000fe40003f08000 */
[C---:B------:R-:W-:Y:S01]  /*2a90*/  FSETP.GE.AND P3, PT, R54.reuse, RZ, PT ;  /* 0x000000ff3600720b */ /* 0x040fe20003f66000 */
[----:B------:R-:W-:Y:S03]  /*2aa0*/  STS [R9.X4], R54 ;  /* 0x0000003609007388 */ /* 0x000fe60000004800 */
[----:B------:R-:W-:Y:S01]  /*2ab0*/  FSEL R6, R54, RZ, !P3 ;  /* 0x000000ff36067208 */ /* 0x000fe20005800000 */
[----:B------:R-:W-:Y:S01]  /*2ac0*/  BAR.SYNC.DEFER_BLOCKING 0x0 ;  /* 0x0000000000007b1d */ /* 0x000fe20000010000 */
[----:B------:R-:W-:-:S03]  /*2ad0*/  @!P2 FSEL R36, R36, R7, P0 ;  /* 0x000000072424a208 */ /* 0x000fc60000000000 */
[----:B------:R-:W-:Y:S01]  /*2ae0*/  FADD R6, RZ, -R6 ;  /* 0x80000006ff067221 */ /* 0x000fe20000000000 */
[----:B------:R-:W-:-:S04]  /*2af0*/  FSETP.GTU.AND P0, PT, R36, RZ, PT ;  /* 0x000000ff2400720b */ /* 0x000fc80003f0c000 */
[----:B------:R-:W-:Y:S02]  /*2b00*/  FSETP.NAN.AND P2, PT, R6, R6, PT ;  /* 0x000000060600720b */ /* 0x000fe40003f48000 */
[----:B------:R-:W-:-:S04]  /*2b10*/  FSEL R7, R36, RZ, P0 ;  /* 0x000000ff24077208 */ /* 0x000fc80000000000 */
[----:B------:R-:W-:-:S07]  /*2b20*/  FSETP.GT.AND P0, PT, R6, R7, PT ;  /* 0x000000070600720b */ /* 0x000fce0003f04000 */
[----:B------:R-:W-:Y:S01]  /*2b30*/  @!P2 FSEL R6, R6, R7, P0 ;  /* 0x000000070606a208 */ /* 0x000fe20000000000 */
[----:B------:R-:W-:Y:S04]  /*2b40*/  LDS R3, [R8.X4] ;  /* 0x0000000008037984 */ /* 0x000fe80000004800 */
[----:B------:R-:W-:Y:S01]  /*2b50*/  BAR.SYNC.DEFER_BLOCKING 0x0 ;  /* 0x0000000000007b1d */ /* 0x000fe20000010000 */
[----:B------:R-:W-:Y:S01]  /*2b60*/  FMUL R20, R6, 0.0078740157186985015869 ;  /* 0x3c01020406147820 */ /* 0x000fe20000400000 */
[----:B------:R-:W-:Y:S01]  /*2b70*/  LOP3.LUT P0, RZ, R0, 0x1c0, RZ, 0xc0, !PT ;  /* 0x000001c000ff7812 */ /* 0x000fe2000780c0ff */
[----:B------:R-:W-:-:S03]  /*2b80*/  IMAD.WIDE R6, R5, R52, c[0x0][0x180] ;  /* 0x0000600005067625 */ /* 0x000fc600078e0234 */
[C---:B------:R-:W-:Y:S02]  /*2b90*/  FSETP.GT.AND P2, PT, R20.reuse, 9.9999997473787516356e-06, PT ;  /* 0x3727c5ac1400780b */ /* 0x040fe40003f44000 */
[----:B------:R-:W-:Y:S02]  /*2ba0*/  ISETP.LT.AND P0, PT, R5, 0x1010, !P0 ;  /* 0x000010100500780c */ /* 0x000fe40004701270 */
[----:B------:R-:W-:-:S09]  /*2bb0*/  FSETP.NAN.AND P3, PT, R20, R20, PT ;  /* 0x000000141400720b */ /* 0x000fd20003f68000 */
[----:B------:R-:W-:-:S04]  /*2bc0*/  @!P2 FSEL R20, R20, 9.9999997473787516356e-06, P3 ;  /* 0x3727c5ac1414a808 */ /* 0x000fc80001800000 */
[C---:B------:R-:W-:Y:S01]  /*2bd0*/  FSETP.GT.AND P2, PT, |R20|.reuse, 8.50705917302346158658e+37, PT ;  /* 0x7e8000001400780b */ /* 0x040fe20003f44200 */
[----:B------:R-:W-:Y:S04]  /*2be0*/  STS [R9.X4], R36 ;  /* 0x0000002409007388 */ /* 0x000fe80000004800 */
[----:B------:R-:W-:Y:S01]  /*2bf0*/  BAR.SYNC.DEFER_BLOCKING 0x0 ;  /* 0x0000000000007b1d */ /* 0x000fe20000010000 */
[----:B------:R-:W-:-:S07]  /*2c00*/  FSETP.GEU.AND P3, PT, |R20|, 1.175494350822287508e-38, PT ;  /* 0x008000001400780b */ /* 0x000fce0003f6e200 */
[----:B------:R-:W-:-:S06]  /*2c10*/  @P2 FMUL R20, R20, 0.25 ;  /* 0x3e80000014142820 */ /* 0x000fcc0000400000 */
[----:B------:R-:W-:Y:S01]  /*2c20*/  @!P3 FMUL R20, R20, 16777216 ;  /* 0x4b8000001414b820 */ /* 0x000fe20000400000 */
[----:B------:R0:W1:Y:S02]  /*2c30*/  LDS R4, [R8.X4] ;  /* 0x0000000008047984 */ /* 0x0000640000004800 */
[----:B0-----:R-:W-:Y:S01]  /*2c40*/  IMAD.WIDE R8, R5, R52, c[0x0][0x188] ;  /* 0x0000620005087625 */ /* 0x001fe200078e0234 */
[----:B-1----:R-:W-:-:S04]  /*2c50*/  F2FP.BF16.PACK_AB R3, R4, R3 ;  /* 0x000000030403723e */ /* 0x002fc800000010ff */
[C---:B------:R-:W-:Y:S01]  /*2c60*/  PRMT R4, R3.reuse, 0x7632, R4 ;  /* 0x0000763203047816 */ /* 0x040fe20000000004 */
[----:B------:R0:W-:Y:S01]  /*2c70*/  @P0 STG.E.U16 [R6.64], R3 ;  /* 0x0000000306000986 */ /* 0x0001e2000c101504 */
[C---:B------:R-:W-:Y:S02]  /*2c80*/  PRMT R0, R3.reuse, 0x7610, R0 ;  /* 0x0000761003007816 */ /* 0x040fe40000000000 */
[C---:B------:R-:W-:Y:S01]  /*2c90*/  PRMT R15, R3.reuse, 0x7632, R15 ;  /* 0x00007632030f7816 */ /* 0x040fe2000000000f */
[----:B------:R1:W-:Y:S01]  /*2ca0*/  @P0 STG.E.U16 [R8.64], R4 ;  /* 0x0000000408000986 */ /* 0x0003e2000c101504 */
[----:B------:R-:W-:-:S03]  /*2cb0*/  PRMT R26, R3, 0x7632, R26 ;  /* 0x00007632031a7816 */ /* 0x000fc6000000001a */
[----:B------:R2:W-:Y:S04]  /*2cc0*/  @P0 STG.E.U16 [R10.64], R0 ;  /* 0x000000000a000986 */ /* 0x0005e8000c101504 */
[----:B------:R3:W-:Y:S01]  /*2cd0*/  @P0 STG.E.U16 [R12.64], R15 ;  /* 0x0000000f0c000986 */ /* 0x0007e2000c101504 */
[C---:B0-----:R-:W-:Y:S02]  /*2ce0*/  PRMT R7, R3.reuse, 0x7610, R7 ;  /* 0x0000761003077816 */ /* 0x041fe40000000007 */
[----:B------:R-:W-:Y:S01]  /*2cf0*/  PRMT R6, R3, 0x7610, R6 ;  /* 0x0000761003067816 */ /* 0x000fe20000000006 */
[----:B-1----:R-:W-:Y:S02]  /*2d00*/  IMAD.MOV.U32 R9, RZ, RZ, -0x40 ;  /* 0xffffffc0ff097424 */ /* 0x002fe400078e00ff */
[----:B------:R-:W-:Y:S01]  /*2d10*/  IMAD.MOV.U32 R8, RZ, RZ, -0x1 ;  /* 0xffffffffff087424 */ /* 0x000fe200078e00ff */
[----:B--2---:R-:W0:Y:S01]  /*2d20*/  MUFU.RCP R0, R20 ;  /* 0x0000001400007308 */ /* 0x004e220000001000 */
[----:B---3--:R-:W-:-:S04]  /*2d30*/  IMAD.WIDE R14, R5, R52, c[0x0][0x1a0] ;  /* 0x00006800050e7625 */ /* 0x008fc800078e0234 */
[----:B------:R-:W-:Y:S01]  /*2d40*/  IMAD.WIDE R52, R5, R52, c[0x0][0x1b8] ;  /* 0x00006e0005347625 */ /* 0x000fe200078e0234 */
[----:B------:R-:W-:Y:S01]  /*2d50*/  PRMT R5, R3, 0x7632, R5 ;  /* 0x0000763203057816 */ /* 0x000fe20000000005 */
[----:B------:R1:W-:Y:S02]  /*2d60*/  @P0 STG.E.U16 [R14.64], R7 ;  /* 0x000000070e000986 */ /* 0x0003e4000c101504 */
[----:B------:R-:W-:Y:S02]  /*2d70*/  IMAD.MOV.U32 R3, RZ, RZ, 0x3e800000 ;  /* 0x3e800000ff037424 */ /* 0x000fe400078e00ff */
[----:B------:R1:W-:Y:S03]  /*2d80*/  @P0 STG.E.U16 [R16.64], R5 ;  /* 0x0000000510000986 */ /* 0x0003e6000c101504 */
[----:B------:R-:W-:Y:S01]  /*2d90*/  FSEL R3, R3, 1, P2 ;  /* 0x3f80000003037808 */ /* 0x000fe20001000000 */
[----:B------:R1:W-:Y:S04]  /*2da0*/  @P0 STG.E.U16 [R18.64], R6 ;  /* 0x0000000612000986 */ /* 0x0003e8000c101504 */
[----:B------:R1:W-:Y:S01]  /*2db0*/  @P0 STG.E.U16 [R52.64], R26 ;  /* 0x0000001a34000986 */ /* 0x0003e2000c101504 */
[----:B------:R-:W-:-:S04]  /*2dc0*/  @!P3 FMUL R3, R3, 16777216 ;  /* 0x4b8000000303b820 */ /* 0x000fc80000400000 */
[----:B0-----:R-:W-:Y:S01]  /*2dd0*/  FMUL R0, R0, R3 ;  /* 0x0000000300007220 */ /* 0x001fe20000400000 */
.L_x_2:
[----:B------:R-:W-:Y:S01]  /*2de0*/  IADD3 R3, P0, R9, 0x40, RZ ;  /* 0x0000004009037810 */ /* 0x000fe20007f1e0ff */
[----:B0-----:R-:W-:Y:S01]  /*2df0*/  IMAD.MOV.U32 R10, RZ, RZ, 0x2 ;  /* 0x00000002ff0a7424 */ /* 0x001fe200078e00ff */
[----:B-1----:R-:W-:Y:S01]  /*2e00*/  CS2R R4, SRZ ;  /* 0x0000000000047805 */ /* 0x002fe2000001ff00 */
[----:B------:R-:W-:Y:S02]  /*2e10*/  CS2R R6, SRZ ;  /* 0x0000000000067805 */ /* 0x000fe4000001ff00 */
[----:B------:R-:W-:-:S04]  /*2e20*/  IMAD.IADD R9, R2, 0x1, R3 ;  /* 0x0000000102097824 */ /* 0x000fc800078e0203 */
[----:B------:R-:W-:-:S05]  /*2e30*/  IMAD.WIDE R10, R9, R10, c[0x0][0x178] ;  /* 0x00005e00090a7625 */ /* 0x000fca00078e020a */
[----:B------:R-:W2:Y:S01]  /*2e40*/  @!P1 LDG.E.EF.128 R4, [R10.64] ;  /* 0x000000040a049981 */ /* 0x000ea2000c0e1d00 */
[----:B------:R-:W-:Y:S01]  /*2e50*/  IMAD.X R8, RZ, RZ, R8, P0 ;  /* 0x000000ffff087224 */ /* 0x000fe200000e0608 */
[----:B------:R-:W-:-:S04]  /*2e60*/  ISETP.GE.U32.AND P0, PT, R3, 0xbc0, PT ;  /* 0x00000bc00300780c */ /* 0x000fc80003f06070 */
[----:B------:R-:W-:Y:S01]  /*2e70*/  ISETP.GE.U32.AND.EX P0, PT, R8, RZ, PT, P0 ;  /* 0x000000ff0800720c */ /* 0x000fe20003f06100 */
[C---:B--2---:R-:W-:Y:S01]  /*2e80*/  IMAD.U32 R13, R4.reuse, 0x10000, RZ ;  /* 0x00010000040d7824 */ /* 0x044fe200078e00ff */
[----:B------:R-:W-:Y:S01]  /*2e90*/  PRMT R4, R4, 0x7632, R4 ;  /* 0x0000763204047816 */ /* 0x000fe20000000004 */
[C---:B------:R-:W-:Y:S01]  /*2ea0*/  IMAD.U32 R15, R6.reuse, 0x10000, RZ ;  /* 0x00010000060f7824 */ /* 0x040fe200078e00ff */
[----:B------:R-:W-:Y:S01]  /*2eb0*/  PRMT R6, R6, 0x7632, R6 ;  /* 0x0000763206067816 */ /* 0x000fe20000000006 */
[C---:B------:R-:W-:Y:S01]  /*2ec0*/  FMUL R12, R0.reuse, R13 ;  /* 0x0000000d000c7220 */ /* 0x040fe20000400000 */
[C---:B------:R-:W-:Y:S01]  /*2ed0*/  IMAD.U32 R13, R5.reuse, 0x10000, RZ ;  /* 0x00010000050d7824 */ /* 0x040fe200078e00ff */
[----:B------:R-:W-:Y:S01]  /*2ee0*/  FMUL R15, R0, R15 ;  /* 0x0000000f000f7220 */ /* 0x000fe20000400000 */
[----:B------:R-:W-:Y:S01]  /*2ef0*/  IMAD.U32 R11, R4, 0x10000, RZ ;  /* 0x00010000040b7824 */ /* 0x000fe200078e00ff */
[----:B------:R-:W-:Y:S01]  /*2f00*/  PRMT R5, R5, 0x7632, R5 ;  /* 0x0000763205057816 */ /* 0x000fe20000000005 */
[C---:B------:R-:W-:Y:S01]  /*2f10*/  FMUL R14, R0.reuse, R13 ;  /* 0x0000000d000e7220 */ /* 0x040fe20000400000 */
[----:B------:R-:W0:Y:S01]  /*2f20*/  FRND R12, R12 ;  /* 0x0000000c000c7307 */ /* 0x000e220000201000 */
[----:B------:R-:W-:Y:S01]  /*2f30*/  IMAD.U32 R13, R7, 0x10000, RZ ;  /* 0x00010000070d7824 */ /* 0x000fe200078e00ff */
[C---:B------:R-:W-:Y:S01]  /*2f40*/  FMUL R11, R0.reuse, R11 ;  /* 0x0000000b000b7220 */ /* 0x040fe20000400000 */
[----:B------:R-:W-:Y:S01]  /*2f50*/  IMAD.U32 R5, R5, 0x10000, RZ ;  /* 0x0001000005057824 */ /* 0x000fe200078e00ff */
[----:B------:R-:W-:Y:S01]  /*2f60*/  PRMT R7, R7, 0x7632, R7 ;  /* 0x0000763207077816 */ /* 0x000fe20000000007 */
[----:B------:R-:W-:-:S02]  /*2f70*/  FMUL R13, R0, R13 ;  /* 0x0000000d000d7220 */ /* 0x000fc40000400000 */
[----:B------:R-:W-:Y:S01]  /*2f80*/  FMUL R4, R0, R5 ;  /* 0x0000000500047220 */ /* 0x000fe20000400000 */
[----:B------:R-:W1:Y:S01]  /*2f90*/  FRND R14, R14 ;  /* 0x0000000e000e7307 */ /* 0x000e620000201000 */
[----:B------:R-:W-:Y:S02]  /*2fa0*/  IMAD.U32 R5, R6, 0x10000, RZ ;  /* 0x0001000006057824 */ /* 0x000fe400078e00ff */
[----:B------:R-:W-:Y:S02]  /*2fb0*/  IMAD.U32 R7, R7, 0x10000, RZ ;  /* 0x0001000007077824 */ /* 0x000fe400078e00ff */
[C---:B------:R-:W-:Y:S02]  /*2fc0*/  FMUL R5, R0.reuse, R5 ;  /* 0x0000000500057220 */ /* 0x040fe40000400000 */
[----:B------:R-:W-:Y:S01]  /*2fd0*/  FMUL R7, R0, R7 ;  /* 0x0000000700077220 */ /* 0x000fe20000400000 */
[----:B------:R-:W2:Y:S01]  /*2fe0*/  FRND R15, R15 ;  /* 0x0000000f000f7307 */ /* 0x000ea20000201000 */
[----:B0-----:R-:W-:-:S02]  /*2ff0*/  FSETP.GT.AND P2, PT, R12, -127, PT ;  /* 0xc2fe00000c00780b */ /* 0x001fc40003f44000 */
[----:B------:R-:W-:-:S05]  /*3000*/  FSETP.NAN.AND P5, PT, R12, R12, PT ;  /* 0x0000000c0c00720b */ /* 0x000fca0003fa8000 */
[----:B------:R-:W0:Y:S01]  /*3010*/  FRND R13, R13 ;  /* 0x0000000d000d7307 */ /* 0x000e220000201000 */
[C---:B-1----:R-:W-:Y:S02]  /*3020*/  FSETP.GT.AND P4, PT, R14.reuse, -127, PT ;  /* 0xc2fe00000e00780b */ /* 0x042fe40003f84000 */
[----:B------:R-:W-:-:S03]  /*3030*/  FSETP.NAN.AND P6, PT, R14, R14, PT ;  /* 0x0000000e0e00720b */ /* 0x000fc60003fc8000 */
[----:B------:R-:W-:Y:S02]  /*3040*/  @!P2 FSEL R12, R12, -127, P5 ;  /* 0xc2fe00000c0ca808 */ /* 0x000fe40002800000 */
[----:B------:R-:W1:Y:S01]  /*3050*/  FRND R11, R11 ;  /* 0x0000000b000b7307 */ /* 0x000e620000201000 */
[C---:B--2---:R-:W-:Y:S02]  /*3060*/  FSETP.GT.AND P3, PT, R15.reuse, -127, PT ;  /* 0xc2fe00000f00780b */ /* 0x044fe40003f64000 */
[----:B------:R-:W-:-:S03]  /*3070*/  FSETP.NAN.AND P5, PT, R15, R15, PT ;  /* 0x0000000f0f00720b */ /* 0x000fc60003fa8000 */
[----:B------:R-:W-:Y:S02]  /*3080*/  @!P4 FSEL R14, R14, -127, P6 ;  /* 0xc2fe00000e0ec808 */ /* 0x000fe40003000000 */
[----:B------:R-:W2:Y:S01]  /*3090*/  FRND R4, R4 ;  /* 0x0000000400047307 */ /* 0x000ea20000201000 */
[----:B0-----:R-:W-:-:S05]  /*30a0*/  FSETP.GT.AND P2, PT, R13, -127, PT ;  /* 0xc2fe00000d00780b */ /* 0x001fca0003f44000 */
[----:B------:R-:W-:Y:S02]  /*30b0*/  @!P3 FSEL R15, R15, -127, P5 ;  /* 0xc2fe00000f0fb808 */ /* 0x000fe40002800000 */
[----:B------:R-:W0:Y:S01]  /*30c0*/  FRND R5, R5 ;  /* 0x0000000500057307 */ /* 0x000e220000201000 */
[----:B-1----:R-:W-:Y:S02]  /*30d0*/  FSETP.GT.AND P4, PT, R11, -127, PT ;  /* 0xc2fe00000b00780b */ /* 0x002fe40003f84000 */
[C---:B------:R-:W-:Y:S02]  /*30e0*/  FSETP.NAN.AND P5, PT, R13.reuse, R13, PT ;  /* 0x0000000d0d00720b */ /* 0x040fe40003fa8000 */
[----:B------:R-:W-:Y:S02]  /*30f0*/  FSETP.GEU.AND P3, PT, R12, 127, PT ;  /* 0x42fe00000c00780b */ /* 0x000fe40003f6e000 */
[----:B------:R-:W-:Y:S01]  /*3100*/  @!P2 FSEL R13, R13, -127, P5 ;  /* 0xc2fe00000d0da808 */ /* 0x000fe20002800000 */
[----:B------:R-:W1:Y:S01]  /*3110*/  F2I.S16.TRUNC.NTZ R6, R12 ;  /* 0x0000000c00067305 */ /* 0x000e62000020e900 */
[----:B--2---:R-:W-:-:S02]  /*3120*/  FSETP.GT.AND P5, PT, R4, -127, PT ;  /* 0xc2fe00000400780b */ /* 0x004fc40003fa4000 */
[----:B------:R-:W-:-:S04]  /*3130*/  FSETP.NAN.AND P6, PT, R11, R11, PT ;  /* 0x0000000b0b00720b */ /* 0x000fc80003fc8000 */
[----:B------:R-:W-:Y:S01]  /*3140*/  @!P4 FSEL R11, R11, -127, P6 ;  /* 0xc2fe00000b0bc808 */ /* 0x000fe20003000000 */
[----:B------:R-:W2:Y:S01]  /*3150*/  FRND R7, R7 ;  /* 0x0000000700077307 */ /* 0x000ea20000201000 */
[----:B0-----:R-:W-:Y:S02]  /*3160*/  FSETP.GT.AND P2, PT, R5, -127, PT ;  /* 0xc2fe00000500780b */ /* 0x001fe40003f44000 */
[----:B------:R-:W-:Y:S02]  /*3170*/  FSETP.NAN.AND P4, PT, R12, R12, PT ;  /* 0x0000000c0c00720b */ /* 0x000fe40003f88000 */
[----:B------:R-:W-:-:S03]  /*3180*/  FSETP.NAN.AND P6, PT, R4, R4, PT ;  /* 0x000000040400720b */ /* 0x000fc60003fc8000 */
[----:B------:R-:W0:Y:S01]  /*3190*/  F2I.S16.TRUNC.NTZ R10, R14 ;  /* 0x0000000e000a7305 */ /* 0x000e22000020e900 */
[----:B-1----:R-:W-:Y:S02]  /*31a0*/  LOP3.LUT R19, R6, 0xffff, RZ, 0xc0, !PT ;  /* 0x0000ffff06137812 */ /* 0x002fe400078ec0ff */
[----:B------:R-:W-:Y:S02]  /*31b0*/  @!P5 FSEL R4, R4, -127, P6 ;  /* 0xc2fe00000404d808 */ /* 0x000fe40003000000 */
[----:B------:R-:W-:Y:S02]  /*31c0*/  @P3 SEL R19, R19, 0x7f, P4 ;  /* 0x0000007f13133807 */ /* 0x000fe40002000000 */
[----:B------:R-:W-:Y:S01]  /*31d0*/  FSETP.GEU.AND P3, PT, R14, 127, PT ;  /* 0x42fe00000e00780b */ /* 0x000fe20003f6e000 */
[----:B------:R-:W1:Y:S01]  /*31e0*/  F2I.S16.TRUNC.NTZ R6, R11 ;  /* 0x0000000b00067305 */ /* 0x000e62000020e900 */
[----:B------:R-:W-:Y:S02]  /*31f0*/  FSETP.NAN.AND P4, PT, R5, R5, PT ;  /* 0x000000050500720b */ /* 0x000fe40003f88000 */
[----:B--2---:R-:W-:-:S02]  /*3200*/  FSETP.GT.AND P5, PT, R7, -127, PT ;  /* 0xc2fe00000700780b */ /* 0x004fc40003fa4000 */
[----:B------:R-:W-:Y:S02]  /*3210*/  @!P2 FSEL R5, R5, -127, P4 ;  /* 0xc2fe00000505a808 */ /* 0x000fe40002000000 */
[----:B------:R-:W-:Y:S01]  /*3220*/  FSETP.GEU.AND P2, PT, R11, 127, PT ;  /* 0x42fe00000b00780b */ /* 0x000fe20003f4e000 */
[----:B------:R-:W-:Y:S01]  /*3230*/  F2I.S16.TRUNC.NTZ R16, R15 ;  /* 0x0000000f00107305 */ /* 0x000fe2000020e900 */
[----:B0-----:R-:W-:Y:S02]  /*3240*/  LOP3.LUT R17, R10, 0xffff, RZ, 0xc0, !PT ;  /* 0x0000ffff0a117812 */ /* 0x001fe400078ec0ff */
[----:B------:R-:W-:Y:S02]  /*3250*/  FSETP.NAN.AND P6, PT, R14, R14, PT ;  /* 0x0000000e0e00720b */ /* 0x000fe40003fc8000 */
[----:B------:R-:W-:Y:S02]  /*3260*/  FSETP.NAN.AND P4, PT, R7, R7, PT ;  /* 0x000000070700720b */ /* 0x000fe40003f88000 */
[----:B------:R-:W-:Y:S01]  /*3270*/  @P3 SEL R17, R17, 0x7f, P6 ;  /* 0x0000007f11113807 */ /* 0x000fe20003000000 */
[----:B------:R-:W0:Y:S01]  /*3280*/  F2I.S16.TRUNC.NTZ R10, R4 ;  /* 0x00000004000a7305 */ /* 0x000e22000020e900 */
[----:B------:R-:W-:-:S02]  /*3290*/  FSETP.GEU.AND P3, PT, R4, 127, PT ;  /* 0x42fe00000400780b */ /* 0x000fc40003f6e000 */
[----:B------:R-:W-:Y:S02]  /*32a0*/  FSETP.NAN.AND P6, PT, R11, R11, PT ;  /* 0x0000000b0b00720b */ /* 0x000fe40003fc8000 */
[----:B-1----:R-:W-:Y:S02]  /*32b0*/  LOP3.LUT R6, R6, 0xffff, RZ, 0xc0, !PT ;  /* 0x0000ffff06067812 */ /* 0x002fe400078ec0ff */
[----:B------:R-:W-:Y:S01]  /*32c0*/  @!P5 FSEL R7, R7, -127, P4 ;  /* 0xc2fe00000707d808 */ /* 0x000fe20002000000 */
[----:B------:R-:W1:Y:S01]  /*32d0*/  F2I.S16.TRUNC.NTZ R12, R13 ;  /* 0x0000000d000c7305 */ /* 0x000e62000020e900 */
[----:B------:R-:W-:Y:S02]  /*32e0*/  FSETP.GEU.AND P4, PT, R15, 127, PT ;  /* 0x42fe00000f00780b */ /* 0x000fe40003f8e000 */
[----:B------:R-:W-:Y:S02]  /*32f0*/  @P2 SEL R6, R6, 0x7f, P6 ;  /* 0x0000007f06062807 */ /* 0x000fe40003000000 */
[----:B------:R-:W-:-:S02]  /*3300*/  FSETP.NAN.AND P6, PT, R4, R4, PT ;  /* 0x000000040400720b */ /* 0x000fc40003fc8000 */
[----:B------:R-:W-:Y:S01]  /*3310*/  FSETP.GEU.AND P2, PT, R13, 127, PT ;  /* 0x42fe00000d00780b */ /* 0x000fe20003f4e000 */
[----:B------:R-:W2:Y:S01]  /*3320*/  F2I.S16.TRUNC.NTZ R4, R7 ;  /* 0x0000000700047305 */ /* 0x000ea2000020e900 */
[----:B0-----:R-:W-:Y:S02]  /*3330*/  LOP3.LUT R10, R10, 0xffff, RZ, 0xc0, !PT ;  /* 0x0000ffff0a0a7812 */ /* 0x001fe400078ec0ff */
[----:B------:R-:W-:Y:S02]  /*3340*/  FSETP.NAN.AND P5, PT, R15, R15, PT ;  /* 0x0000000f0f00720b */ /* 0x000fe40003fa8000 */
[----:B------:R-:W-:Y:S02]  /*3350*/  LOP3.LUT R16, R16, 0xffff, RZ, 0xc0, !PT ;  /* 0x0000ffff10107812 */ /* 0x000fe400078ec0ff */
[----:B------:R-:W-:Y:S01]  /*3360*/  @P3 SEL R10, R10, 0x7f, P6 ;  /* 0x0000007f0a0a3807 */ /* 0x000fe20003000000 */
[----:B------:R-:W0:Y:S01]  /*3370*/  F2I.S16.TRUNC.NTZ R11, R5 ;  /* 0x00000005000b7305 */ /* 0x000e22000020e900 */
[----:B------:R-:W-:-:S02]  /*3380*/  FSETP.GEU.AND P6, PT, R7, 127, PT ;  /* 0x42fe00000700780b */ /* 0x000fc40003fce000 */
[----:B------:R-:W-:Y:S02]  /*3390*/  FSETP.GEU.AND P3, PT, R5, 127, PT ;  /* 0x42fe00000500780b */ /* 0x000fe40003f6e000 */
[----:B------:R-:W-:Y:S02]  /*33a0*/  @P4 SEL R16, R16, 0x7f, P5 ;  /* 0x0000007f10104807 */ /* 0x000fe40002800000 */
[----:B------:R-:W-:Y:S02]  /*33b0*/  FSETP.NAN.AND P5, PT, R13, R13, PT ;  /* 0x0000000d0d00720b */ /* 0x000fe40003fa8000 */
[----:B-1----:R-:W-:Y:S02]  /*33c0*/  LOP3.LUT R13, R12, 0xffff, RZ, 0xc0, !PT ;  /* 0x0000ffff0c0d7812 */ /* 0x002fe400078ec0ff */
[----:B--2---:R-:W-:Y:S02]  /*33d0*/  LOP3.LUT R4, R4, 0xffff, RZ, 0xc0, !PT ;  /* 0x0000ffff04047812 */ /* 0x004fe400078ec0ff */
[----:B------:R-:W-:-:S02]  /*33e0*/  @P2 SEL R13, R13, 0x7f, P5 ;  /* 0x0000007f0d0d2807 */ /* 0x000fc40002800000 */
[----:B------:R-:W-:Y:S02]  /*33f0*/  FSETP.NAN.AND P2, PT, R7, R7, PT ;  /* 0x000000070700720b */ /* 0x000fe40003f48000 */
[----:B------:R-:W-:Y:S02]  /*3400*/  FSETP.NAN.AND P4, PT, R5, R5, PT ;  /* 0x000000050500720b */ /* 0x000fe40003f88000 */
[----:B0-----:R-:W-:Y:S02]  /*3410*/  LOP3.LUT R11, R11, 0xffff, RZ, 0xc0, !PT ;  /* 0x0000ffff0b0b7812 */ /* 0x001fe400078ec0ff */
[----:B------:R-:W-:Y:S02]  /*3420*/  @P6 SEL R4, R4, 0x7f, P2 ;  /* 0x0000007f04046807 */ /* 0x000fe40001000000 */
[----:B------:R-:W-:Y:S02]  /*3430*/  @P3 SEL R11, R11, 0x7f, P4 ;  /* 0x0000007f0b0b3807 */ /* 0x000fe40002000000 */
[----:B------:R-:W-:-:S02]  /*3440*/  PRMT R19, R19, 0x3340, R6 ;  /* 0x0000334013137816 */ /* 0x000fc40000000006 */
[----:B------:R-:W-:Y:S02]  /*3450*/  PRMT R10, R17, 0x3340, R10 ;  /* 0x00003340110a7816 */ /* 0x000fe4000000000a */
[----:B------:R-:W-:Y:S02]  /*3460*/  PRMT R13, R13, 0x3340, R4 ;  /* 0x000033400d0d7816 */ /* 0x000fe40000000004 */
[----:B------:R-:W-:Y:S02]  /*3470*/  PRMT R16, R16, 0x3340, R11 ;  /* 0x0000334010107816 */ /* 0x000fe4000000000b */
[----:B------:R-:W-:Y:S02]  /*3480*/  SHF.R.S32.HI R17, RZ, 0x1f, R9 ;  /* 0x0000001fff117819 */ /* 0x000fe40000011409 */
[----:B------:R-:W-:Y:S02]  /*3490*/  IADD3 R4, P2, R9, c[0x0][0x1c0], RZ ;  /* 0x0000700009047a10 */ /* 0x000fe40007f5e0ff */
[----:B------:R-:W-:-:S02]  /*34a0*/  PRMT R14, R19, 0x5410, R10 ;  /* 0x00005410130e7816 */ /* 0x000fc4000000000a */
[C---:B------:R-:W-:Y:S02]  /*34b0*/  IADD3 R6, P3, R9.reuse, c[0x0][0x1c8], RZ ;  /* 0x0000720009067a10 */ /* 0x040fe40007f7e0ff */
[C---:B------:R-:W-:Y:S02]  /*34c0*/  IADD3 R10, P4, R9.reuse, c[0x0][0x1d0], RZ ;  /* 0x00007400090a7a10 */ /* 0x040fe40007f9e0ff */
[----:B------:R-:W-:Y:S01]  /*34d0*/  IADD3 R12, P5, R9, c[0x0][0x1d8], RZ ;  /* 0x00007600090c7a10 */ /* 0x000fe20007fbe0ff */
[----:B------:R-:W-:Y:S01]  /*34e0*/  IMAD.MOV.U32 R9, RZ, RZ, R3 ;  /* 0x000000ffff097224 */ /* 0x000fe200078e0003 */
[C---:B------:R-:W-:Y:S02]  /*34f0*/  IADD3.X R5, R17.reuse, c[0x0][0x1c4], RZ, P2, !PT ;  /* 0x0000710011057a10 */ /* 0x040fe400017fe4ff */
[----:B------:R-:W-:Y:S02]  /*3500*/  PRMT R15, R16, 0x5410, R13 ;  /* 0x00005410100f7816 */ /* 0x000fe4000000000d */
[----:B------:R-:W-:-:S02]  /*3510*/  IADD3.X R7, R17, c[0x0][0x1cc], RZ, P3, !PT ;  /* 0x0000730011077a10 */ /* 0x000fc40001ffe4ff */
[C---:B------:R-:W-:Y:S01]  /*3520*/  IADD3.X R11, R17.reuse, c[0x0][0x1d4], RZ, P4, !PT ;  /* 0x00007500110b7a10 */ /* 0x040fe200027fe4ff */
[----:B------:R0:W-:Y:S01]  /*3530*/  @!P1 STG.E.64 [R4.64], R14 ;  /* 0x0000000e04009986 */ /* 0x0001e2000c101b04 */
[----:B------:R-:W-:-:S03]  /*3540*/  IADD3.X R13, R17, c[0x0][0x1dc], RZ, P5, !PT ;  /* 0x00007700110d7a10 */ /* 0x000fc60002ffe4ff */
[----:B------:R0:W-:Y:S04]  /*3550*/  @!P1 STG.E.64 [R6.64], R14 ;  /* 0x0000000e06009986 */ /* 0x0001e8000c101b04 */
[----:B------:R0:W-:Y:S04]  /*3560*/  @!P1 STG.E.64 [R10.64], R14 ;  /* 0x0000000e0a009986 */ /* 0x0001e8000c101b04 */
[----:B------:R0:W-:Y:S01]  /*3570*/  @!P1 STG.E.64 [R12.64], R14 ;  /* 0x0000000e0c009986 */ /* 0x0001e2000c101b04 */
[----:B------:R-:W-:Y:S05]  /*3580*/  @!P0 BRA `(.L_x_2) ;  /* 0xfffff85000008947 */ /* 0x000fea000383ffff */
[----:B------:R-:W-:Y:S05]  /*3590*/  EXIT ;  /* 0x000000000000794d */ /* 0x000fea0003800000 */
.L_x_3:
[----:B------:R-:W-:-:S00]  /*35a0*/  BRA `(.L_x_3) ;  /* 0xfffffff000007947 */ /* 0x000fc0000383ffff */
[----:B------:R-:W-:-:S00]  /*35b0*/  NOP ;  /* 0x0000000000007918 */ /* 0x000fc00000000000 */
        /* <DEDUP_REMOVED lines=12> */
.L_x_4:


//--------------------- .nv.global.init           --------------------------
	.section	.nv.global.init,"aw",@progbits
.nv.global.init:
	.type		_$_str,@object
	.size		_$_str,(.L_0 - _$_str)
_$_str:
        /*0000*/ 	.byte	0x5f, 0x5f, 0x43, 0x55, 0x44, 0x41, 0x5f, 0x46, 0x54, 0x5a, 0x00
.L_0:


//--------------------- .nv.shared.triton_red_fused__to_copy_add_amax_amin_clamp_mul_native_layer_norm_reciprocal_1 --------------------------
	.section	.nv.shared.triton_red_fused__to_copy_add_amax_amin_clamp_mul_native_layer_norm_reciprocal_1,"aw",@nobits
	.sectionflags	@""
	.align	16
